	.target	sm_90a

	.elftype	@"ET_EXEC"


//--------------------- .note.nv.tkinfo           --------------------------
	.section	.note.nv.tkinfo,"",@"SHT_NOTE"
	.sectionflags	@"SHF_NOTE_NV_TKINFO"
	.tkinfo
        /*0018*/ 	.word	0x00000002
        /*0030*/ 	.string	""
        /*0030*/ 	.string	"ptxas"
        /*0030*/ 	.string	"Cuda compilation tools, release 13.0, V13.0.88"
        /*0030*/ 	.string	"Build cuda_13.0.r13.0/compiler.36424714_0"
        /*0030*/ 	.string	"-arch sm_90a -m 64 "



//--------------------- .note.nv.cuinfo           --------------------------
	.section	.note.nv.cuinfo,"",@"SHT_NOTE"
	.sectionflags	@"SHF_NOTE_NV_CUINFO"
        /*0018*/ 	.short	0x0002
        /*001a*/ 	.short	0x005a
        /*001c*/ 	.short	0x0082
	.zero		2


//--------------------- .nv.info                  --------------------------
	.section	.nv.info,"",@"SHT_CUDA_INFO"
	.align	4


	//----- nvinfo : EIATTR_REGCOUNT
	.align		4
        /*0000*/ 	.byte	0x04, 0x2f
        /*0002*/ 	.short	(.L_15 - .L_14)
	.align		4
.L_14:
        /*0004*/ 	.word	index@(_ZN7cutlass13device_kernelINS_4gemm6kernel13GemmUniversalIN4cute5tupleIJiiiiEEENS1_10collective13CollectiveMmaINS1_34MainloopSm90TmaGmmaWarpSpecializedILi20ENS5_IJNS4_1CILi2EEENSA_ILi1EEESC_EEENS1_35KernelTmaWarpSpecializedCooperativeEEENS5_IJNSA_ILi256EEENSA_ILi96EEENSA_ILi16EEEEEENS_6half_tENS5_IJlSC_lEEESK_SL_NS4_8TiledMMAINS4_8MMA_AtomIJNS4_4SM904GMMA25MMA_64x96x16_F32F16F16_SSILNSP_5MajorE0ELSR_0ELNSP_7ScaleInE1ELSS_1EEEEEENS4_6LayoutISD_NS5_IJSC_NSA_ILi0EEESW_EEEEENS5_IJNS4_10UnderscoreESZ_SZ_EEEEENS4_13SM90_TMA_LOADENS4_14ComposedLayoutINS4_7SwizzleILi1ELi4ELi3EEENS4_18smem_ptr_flag_bitsILi16EEENSV_INS5_IJNSA_ILi8EEESI_EEENS5_IJSI_SC_EEEEEEEvNS4_8identityENS4_23SM90_TMA_LOAD_MULTICASTES1C_vS1D_EENS_8epilogue10collective6detail29Sm90TmaWarpSpecializedAdapterINS1H_15DefaultEpilogueISK_SL_SL_NS1G_6thread17LinearCombinationISK_Li1EffLNS1L_9ScaleType4KindE0ELNS_15FloatRoundStyleE2ESK_EENS1_15EpilogueDefaultEEEEEvvEEEEvNT_6ParamsE)
        /*0008*/ 	.word	0x000000a8


	//----- nvinfo : EIATTR_FRAME_SIZE
	.align		4
.L_15:
        /*000c*/ 	.byte	0x04, 0x11
        /*000e*/ 	.short	(.L_17 - .L_16)
	.align		4
.L_16:
        /*0010*/ 	.word	index@(_ZN7cutlass13device_kernelINS_4gemm6kernel13GemmUniversalIN4cute5tupleIJiiiiEEENS1_10collective13CollectiveMmaINS1_34MainloopSm90TmaGmmaWarpSpecializedILi20ENS5_IJNS4_1CILi2EEENSA_ILi1EEESC_EEENS1_35KernelTmaWarpSpecializedCooperativeEEENS5_IJNSA_ILi256EEENSA_ILi96EEENSA_ILi16EEEEEENS_6half_tENS5_IJlSC_lEEESK_SL_NS4_8TiledMMAINS4_8MMA_AtomIJNS4_4SM904GMMA25MMA_64x96x16_F32F16F16_SSILNSP_5MajorE0ELSR_0ELNSP_7ScaleInE1ELSS_1EEEEEENS4_6LayoutISD_NS5_IJSC_NSA_ILi0EEESW_EEEEENS5_IJNS4_10UnderscoreESZ_SZ_EEEEENS4_13SM90_TMA_LOADENS4_14ComposedLayoutINS4_7SwizzleILi1ELi4ELi3EEENS4_18smem_ptr_flag_bitsILi16EEENSV_INS5_IJNSA_ILi8EEESI_EEENS5_IJSI_SC_EEEEEEEvNS4_8identityENS4_23SM90_TMA_LOAD_MULTICASTES1C_vS1D_EENS_8epilogue10collective6detail29Sm90TmaWarpSpecializedAdapterINS1H_15DefaultEpilogueISK_SL_SL_NS1G_6thread17LinearCombinationISK_Li1EffLNS1L_9ScaleType4KindE0ELNS_15FloatRoundStyleE2ESK_EENS1_15EpilogueDefaultEEEEEvvEEEEvNT_6ParamsE)
        /*0014*/ 	.word	0x00000000


	//----- nvinfo : EIATTR_MIN_STACK_SIZE
	.align		4
.L_17:
        /*0018*/ 	.byte	0x04, 0x12
        /*001a*/ 	.short	(.L_19 - .L_18)
	.align		4
.L_18:
        /*001c*/ 	.word	index@(_ZN7cutlass13device_kernelINS_4gemm6kernel13GemmUniversalIN4cute5tupleIJiiiiEEENS1_10collective13CollectiveMmaINS1_34MainloopSm90TmaGmmaWarpSpecializedILi20ENS5_IJNS4_1CILi2EEENSA_ILi1EEESC_EEENS1_35KernelTmaWarpSpecializedCooperativeEEENS5_IJNSA_ILi256EEENSA_ILi96EEENSA_ILi16EEEEEENS_6half_tENS5_IJlSC_lEEESK_SL_NS4_8TiledMMAINS4_8MMA_AtomIJNS4_4SM904GMMA25MMA_64x96x16_F32F16F16_SSILNSP_5MajorE0ELSR_0ELNSP_7ScaleInE1ELSS_1EEEEEENS4_6LayoutISD_NS5_IJSC_NSA_ILi0EEESW_EEEEENS5_IJNS4_10UnderscoreESZ_SZ_EEEEENS4_13SM90_TMA_LOADENS4_14ComposedLayoutINS4_7SwizzleILi1ELi4ELi3EEENS4_18smem_ptr_flag_bitsILi16EEENSV_INS5_IJNSA_ILi8EEESI_EEENS5_IJSI_SC_EEEEEEEvNS4_8identityENS4_23SM90_TMA_LOAD_MULTICASTES1C_vS1D_EENS_8epilogue10collective6detail29Sm90TmaWarpSpecializedAdapterINS1H_15DefaultEpilogueISK_SL_SL_NS1G_6thread17LinearCombinationISK_Li1EffLNS1L_9ScaleType4KindE0ELNS_15FloatRoundStyleE2ESK_EENS1_15EpilogueDefaultEEEEEvvEEEEvNT_6ParamsE)
        /*0020*/ 	.word	0x00000000
.L_19:


//--------------------- .nv.compat                --------------------------
	.section	.nv.compat,"",@"SHT_CUDA_COMPAT_INFO"
	.align	4
        /*0000*/ 	.byte	0x02, 0x09, 0x01, 0x00, 0x02, 0x02, 0x04, 0x00, 0x02, 0x05, 0x05, 0x00, 0x03, 0x07, 0x01, 0x01
        /*0010*/ 	.byte	0x02, 0x03, 0x01, 0x00, 0x02, 0x06, 0x01, 0x00, 0x04, 0x0b, 0x08, 0x00, 0x00, 0x00, 0x00, 0x00
        /*0020*/ 	.byte	0x00, 0x00, 0x00, 0x00


//--------------------- .nv.info._ZN7cutlass13device_kernelINS_4gemm6kernel13GemmUniversalIN4cute5tupleIJiiiiEEENS1_10collective13CollectiveMmaINS1_34MainloopSm90TmaGmmaWarpSpecializedILi20ENS5_IJNS4_1CILi2EEENSA_ILi1EEESC_EEENS1_35KernelTmaWarpSpecializedCooperativeEEENS5_IJNSA_ILi256EEENSA_ILi96EEENSA_ILi16EEEEEENS_6half_tENS5_IJlSC_lEEESK_SL_NS4_8TiledMMAINS4_8MMA_AtomIJNS4_4SM904GMMA25MMA_64x96x16_F32F16F16_SSILNSP_5MajorE0ELSR_0ELNSP_7ScaleInE1ELSS_1EEEEEENS4_6LayoutISD_NS5_IJSC_NSA_ILi0EEESW_EEEEENS5_IJNS4_10UnderscoreESZ_SZ_EEEEENS4_13SM90_TMA_LOADENS4_14ComposedLayoutINS4_7SwizzleILi1ELi4ELi3EEENS4_18smem_ptr_flag_bitsILi16EEENSV_INS5_IJNSA_ILi8EEESI_EEENS5_IJSI_SC_EEEEEEEvNS4_8identityENS4_23SM90_TMA_LOAD_MULTICASTES1C_vS1D_EENS_8epilogue10collective6detail29Sm90TmaWarpSpecializedAdapterINS1H_15DefaultEpilogueISK_SL_SL_NS1G_6thread17LinearCombinationISK_Li1EffLNS1L_9ScaleType4KindE0ELNS_15FloatRoundStyleE2ESK_EENS1_15EpilogueDefaultEEEEEvvEEEEvNT_6ParamsE --------------------------
	.section	.nv.info._ZN7cutlass13device_kernelINS_4gemm6kernel13GemmUniversalIN4cute5tupleIJiiiiEEENS1_10collective13CollectiveMmaINS1_34MainloopSm90TmaGmmaWarpSpecializedILi20ENS5_IJNS4_1CILi2EEENSA_ILi1EEESC_EEENS1_35KernelTmaWarpSpecializedCooperativeEEENS5_IJNSA_ILi256EEENSA_ILi96EEENSA_ILi16EEEEEENS_6half_tENS5_IJlSC_lEEESK_SL_NS4_8TiledMMAINS4_8MMA_AtomIJNS4_4SM904GMMA25MMA_64x96x16_F32F16F16_SSILNSP_5MajorE0ELSR_0ELNSP_7ScaleInE1ELSS_1EEEEEENS4_6LayoutISD_NS5_IJSC_NSA_ILi0EEESW_EEEEENS5_IJNS4_10UnderscoreESZ_SZ_EEEEENS4_13SM90_TMA_LOADENS4_14ComposedLayoutINS4_7SwizzleILi1ELi4ELi3EEENS4_18smem_ptr_flag_bitsILi16EEENSV_INS5_IJNSA_ILi8EEESI_EEENS5_IJSI_SC_EEEEEEEvNS4_8identityENS4_23SM90_TMA_LOAD_MULTICASTES1C_vS1D_EENS_8epilogue10collective6detail29Sm90TmaWarpSpecializedAdapterINS1H_15DefaultEpilogueISK_SL_SL_NS1G_6thread17LinearCombinationISK_Li1EffLNS1L_9ScaleType4KindE0ELNS_15FloatRoundStyleE2ESK_EENS1_15EpilogueDefaultEEEEEvvEEEEvNT_6ParamsE,"",@"SHT_CUDA_INFO"
	.sectionflags	@""
	.align	4


	//----- nvinfo : EIATTR_CUDA_API_VERSION
	.align		4
        /*0000*/ 	.byte	0x04, 0x37
        /*0002*/ 	.short	(.L_21 - .L_20)
.L_20:
        /*0004*/ 	.word	0x00000082


	//----- nvinfo : EIATTR_KPARAM_INFO
	.align		4
.L_21:
        /*0008*/ 	.byte	0x04, 0x17
        /*000a*/ 	.short	(.L_23 - .L_22)
.L_22:
        /*000c*/ 	.word	0x00000000
        /*0010*/ 	.short	0x0000
        /*0012*/ 	.short	0x0070
        /*0014*/ 	.byte	0x00, 0xf0, 0x01, 0x10


	//----- nvinfo : EIATTR_SPARSE_MMA_MASK
	.align		4
.L_23:
        /*0018*/ 	.byte	0x03, 0x50
        /*001a*/ 	.short	0x0000


	//----- nvinfo : EIATTR_MAXREG_COUNT
	.align		4
        /*001c*/ 	.byte	0x03, 0x1b
        /*001e*/ 	.short	0x00a8


	//----- nvinfo : EIATTR_NUM_BARRIERS
	.align		4
        /*0020*/ 	.byte	0x02, 0x4c
        /*0022*/ 	.byte	0x01
	.zero		1


	//----- nvinfo : EIATTR_EXTERNS
	.align		4
        /*0024*/ 	.byte	0x04, 0x0f
        /*0026*/ 	.short	(.L_25 - .L_24)


	//   ....[0]....
	.align		4
.L_24:
        /*0028*/ 	.word	index@(__assertfail)


	//----- nvinfo : EIATTR_MERCURY_ISA_VERSION
	.align		4
.L_25:
        /*002c*/ 	.byte	0x03, 0x5f
        /*002e*/ 	.short	0x0101


	//----- nvinfo : EIATTR_INT_WARP_WIDE_INSTR_OFFSETS
	.align		4
        /*0030*/ 	.byte	0x04, 0x31
        /*0032*/ 	.short	(.L_27 - .L_26)


	//   ....[0]....
.L_26:
        /*0034*/ 	.word	0x000006b0


	//   ....[1]....
        /*0038*/ 	.word	0x000006e0


	//   ....[2]....
        /*003c*/ 	.word	0x000008a0


	//----- nvinfo : EIATTR_COOP_GROUP_MASK_REGIDS
	.align		4
.L_27:
        /*0040*/ 	.byte	0x04, 0x29
        /*0042*/ 	.short	(.L_29 - .L_28)


	//   ....[0]....
.L_28:
        /*0044*/ 	.word	0xffffffff


	//   ....[1]....
        /*0048*/ 	.word	0xffffffff


	//   ....[2]....
        /*004c*/ 	.word	0xffffffff


	//   ....[3]....
        /*0050*/ 	.word	0xffffffff


	//   ....[4]....
        /*0054*/ 	.word	0xffffffff


	//   ....[5]....
        /*0058*/ 	.word	0xffffffff


	//----- nvinfo : EIATTR_COOP_GROUP_INSTR_OFFSETS
	.align		4
.L_29:
        /*005c*/ 	.byte	0x04, 0x28
        /*005e*/ 	.short	(.L_31 - .L_30)


	//   ....[0]....
.L_30:
        /*0060*/ 	.word	0x00000060


	//   ....[1]....
        /*0064*/ 	.word	0x00000070


	//   ....[2]....
        /*0068*/ 	.word	0x00000130


	//   ....[3]....
        /*006c*/ 	.word	0x00000500


	//   ....[4]....
        /*0070*/ 	.word	0x00000a20


	//   ....[5]....
        /*0074*/ 	.word	0x00001460


	//----- nvinfo : EIATTR_REG_RECONFIG
	.align		4
.L_31:
        /*0078*/ 	.byte	0x01, 0x54
	.zero		2


	//----- nvinfo : EIATTR_SYSCALL_OFFSETS
	.align		4
        /*007c*/ 	.byte	0x04, 0x46
        /*007e*/ 	.short	(.L_33 - .L_32)


	//   ....[0]....
.L_32:
        /*0080*/ 	.word	0x00001620


	//----- nvinfo : EIATTR_MBARRIER_INSTR_OFFSETS
	.align		4
.L_33:
        /*0084*/ 	.byte	0x04, 0x39
        /*0086*/ 	.short	(.L_35 - .L_34)


	//   ....[0]....
.L_34:
        /*0088*/ 	.word	0x00000250
        /*008c*/ 	.word	0x000000ff
        /*0090*/ 	.word	0x00000000
        /*0094*/ 	.short	0x0100
        /*0096*/ 	.byte	0x08
	.zero		1


	//   ....[1]....
        /*0098*/ 	.word	0x00000260
        /*009c*/ 	.word	0x000000ff
        /*00a0*/ 	.word	0x000000a0
        /*00a4*/ 	.short	0x0100
        /*00a6*/ 	.byte	0x08
	.zero		1


	//   ....[2]....
        /*00a8*/ 	.word	0x00000270
        /*00ac*/ 	.word	0x000000ff
        /*00b0*/ 	.word	0x00000008
        /*00b4*/ 	.short	0x0100
        /*00b6*/ 	.byte	0x08
	.zero		1


	//   ....[3]....
        /*00b8*/ 	.word	0x00000280
        /*00bc*/ 	.word	0x000000ff
        /*00c0*/ 	.word	0x000000a8
        /*00c4*/ 	.short	0x0100
        /*00c6*/ 	.byte	0x08
	.zero		1


	//   ....[4]....
        /*00c8*/ 	.word	0x00000290
        /*00cc*/ 	.word	0x000000ff
        /*00d0*/ 	.word	0x00000010
        /*00d4*/ 	.short	0x0100
        /*00d6*/ 	.byte	0x08
	.zero		1


	//   ....[5]....
        /*00d8*/ 	.word	0x000002a0
        /*00dc*/ 	.word	0x000000ff
        /*00e0*/ 	.word	0x000000b0
        /*00e4*/ 	.short	0x0100
        /*00e6*/ 	.byte	0x08
	.zero		1


	//   ....[6]....
        /*00e8*/ 	.word	0x000002b0
        /*00ec*/ 	.word	0x000000ff
        /*00f0*/ 	.word	0x00000018
        /*00f4*/ 	.short	0x0100
        /*00f6*/ 	.byte	0x08
	.zero		1


	//   ....[7]....
        /*00f8*/ 	.word	0x000002c0
        /*00fc*/ 	.word	0x000000ff
        /*0100*/ 	.word	0x000000b8
        /*0104*/ 	.short	0x0100
        /*0106*/ 	.byte	0x08
	.zero		1


	//   ....[8]....
        /*0108*/ 	.word	0x000002d0
        /*010c*/ 	.word	0x000000ff
        /*0110*/ 	.word	0x00000020
        /*0114*/ 	.short	0x0100
        /*0116*/ 	.byte	0x08
	.zero		1


	//   ....[9]....
        /*0118*/ 	.word	0x000002e0
        /*011c*/ 	.word	0x000000ff
        /*0120*/ 	.word	0x000000c0
        /*0124*/ 	.short	0x0100
        /*0126*/ 	.byte	0x08
	.zero		1


	//   ....[10]....
        /*0128*/ 	.word	0x000002f0
        /*012c*/ 	.word	0x000000ff
        /*0130*/ 	.word	0x00000028
        /*0134*/ 	.short	0x0100
        /*0136*/ 	.byte	0x08
	.zero		1


	//   ....[11]....
        /*0138*/ 	.word	0x00000300
        /*013c*/ 	.word	0x000000ff
        /*0140*/ 	.word	0x000000c8
        /*0144*/ 	.short	0x0100
        /*0146*/ 	.byte	0x08
	.zero		1


	//   ....[12]....
        /*0148*/ 	.word	0x00000310
        /*014c*/ 	.word	0x000000ff
        /*0150*/ 	.word	0x00000030
        /*0154*/ 	.short	0x0100
        /*0156*/ 	.byte	0x08
	.zero		1


	//   ....[13]....
        /*0158*/ 	.word	0x00000320
        /*015c*/ 	.word	0x000000ff
        /*0160*/ 	.word	0x000000d0
        /*0164*/ 	.short	0x0100
        /*0166*/ 	.byte	0x08
	.zero		1


	//   ....[14]....
        /*0168*/ 	.word	0x00000330
        /*016c*/ 	.word	0x000000ff
        /*0170*/ 	.word	0x00000038
        /*0174*/ 	.short	0x0100
        /*0176*/ 	.byte	0x08
	.zero		1


	//   ....[15]....
        /*0178*/ 	.word	0x00000340
        /*017c*/ 	.word	0x000000ff
        /*0180*/ 	.word	0x000000d8
        /*0184*/ 	.short	0x0100
        /*0186*/ 	.byte	0x08
	.zero		1


	//   ....[16]....
        /*0188*/ 	.word	0x00000350
        /*018c*/ 	.word	0x000000ff
        /*0190*/ 	.word	0x00000040
        /*0194*/ 	.short	0x0100
        /*0196*/ 	.byte	0x08
	.zero		1


	//   ....[17]....
        /*0198*/ 	.word	0x00000360
        /*019c*/ 	.word	0x000000ff
        /*01a0*/ 	.word	0x000000e0
        /*01a4*/ 	.short	0x0100
        /*01a6*/ 	.byte	0x08
	.zero		1


	//   ....[18]....
        /*01a8*/ 	.word	0x00000370
        /*01ac*/ 	.word	0x000000ff
        /*01b0*/ 	.word	0x00000048
        /*01b4*/ 	.short	0x0100
        /*01b6*/ 	.byte	0x08
	.zero		1


	//   ....[19]....
        /*01b8*/ 	.word	0x00000380
        /*01bc*/ 	.word	0x000000ff
        /*01c0*/ 	.word	0x000000e8
        /*01c4*/ 	.short	0x0100
        /*01c6*/ 	.byte	0x08
	.zero		1


	//   ....[20]....
        /*01c8*/ 	.word	0x00000390
        /*01cc*/ 	.word	0x000000ff
        /*01d0*/ 	.word	0x00000050
        /*01d4*/ 	.short	0x0100
        /*01d6*/ 	.byte	0x08
	.zero		1


	//   ....[21]....
        /*01d8*/ 	.word	0x000003a0
        /*01dc*/ 	.word	0x000000ff
        /*01e0*/ 	.word	0x000000f0
        /*01e4*/ 	.short	0x0100
        /*01e6*/ 	.byte	0x08
	.zero		1


	//   ....[22]....
        /*01e8*/ 	.word	0x000003b0
        /*01ec*/ 	.word	0x000000ff
        /*01f0*/ 	.word	0x00000058
        /*01f4*/ 	.short	0x0100
        /*01f6*/ 	.byte	0x08
	.zero		1


	//   ....[23]....
        /*01f8*/ 	.word	0x000003c0
        /*01fc*/ 	.word	0x000000ff
        /*0200*/ 	.word	0x000000f8
        /*0204*/ 	.short	0x0100
        /*0206*/ 	.byte	0x08
	.zero		1


	//   ....[24]....
        /*0208*/ 	.word	0x000003d0
        /*020c*/ 	.word	0x000000ff
        /*0210*/ 	.word	0x00000060
        /*0214*/ 	.short	0x0100
        /*0216*/ 	.byte	0x08
	.zero		1


	//   ....[25]....
        /*0218*/ 	.word	0x000003e0
        /*021c*/ 	.word	0x000000ff
        /*0220*/ 	.word	0x00000100
        /*0224*/ 	.short	0x0100
        /*0226*/ 	.byte	0x08
	.zero		1


	//   ....[26]....
        /*0228*/ 	.word	0x000003f0
        /*022c*/ 	.word	0x000000ff
        /*0230*/ 	.word	0x00000068
        /*0234*/ 	.short	0x0100
        /*0236*/ 	.byte	0x08
	.zero		1


	//   ....[27]....
        /*0238*/ 	.word	0x00000400
        /*023c*/ 	.word	0x000000ff
        /*0240*/ 	.word	0x00000108
        /*0244*/ 	.short	0x0100
        /*0246*/ 	.byte	0x08
	.zero		1


	//   ....[28]....
        /*0248*/ 	.word	0x00000410
        /*024c*/ 	.word	0x000000ff
        /*0250*/ 	.word	0x00000070
        /*0254*/ 	.short	0x0100
        /*0256*/ 	.byte	0x08
	.zero		1


	//   ....[29]....
        /*0258*/ 	.word	0x00000420
        /*025c*/ 	.word	0x000000ff
        /*0260*/ 	.word	0x00000110
        /*0264*/ 	.short	0x0100
        /*0266*/ 	.byte	0x08
	.zero		1


	//   ....[30]....
        /*0268*/ 	.word	0x00000430
        /*026c*/ 	.word	0x000000ff
        /*0270*/ 	.word	0x00000078
        /*0274*/ 	.short	0x0100
        /*0276*/ 	.byte	0x08
	.zero		1


	//   ....[31]....
        /*0278*/ 	.word	0x00000440
        /*027c*/ 	.word	0x000000ff
        /*0280*/ 	.word	0x00000118
        /*0284*/ 	.short	0x0100
        /*0286*/ 	.byte	0x08
	.zero		1


	//   ....[32]....
        /*0288*/ 	.word	0x00000450
        /*028c*/ 	.word	0x000000ff
        /*0290*/ 	.word	0x00000080
        /*0294*/ 	.short	0x0100
        /*0296*/ 	.byte	0x08
	.zero		1


	//   ....[33]....
        /*0298*/ 	.word	0x00000460
        /*029c*/ 	.word	0x000000ff
        /*02a0*/ 	.word	0x00000120
        /*02a4*/ 	.short	0x0100
        /*02a6*/ 	.byte	0x08
	.zero		1


	//   ....[34]....
        /*02a8*/ 	.word	0x00000470
        /*02ac*/ 	.word	0x000000ff
        /*02b0*/ 	.word	0x00000088
        /*02b4*/ 	.short	0x0100
        /*02b6*/ 	.byte	0x08
	.zero		1


	//   ....[35]....
        /*02b8*/ 	.word	0x00000480
        /*02bc*/ 	.word	0x000000ff
        /*02c0*/ 	.word	0x00000128
        /*02c4*/ 	.short	0x0100
        /*02c6*/ 	.byte	0x08
	.zero		1


	//   ....[36]....
        /*02c8*/ 	.word	0x00000490
        /*02cc*/ 	.word	0x000000ff
        /*02d0*/ 	.word	0x00000090
        /*02d4*/ 	.short	0x0100
        /*02d6*/ 	.byte	0x08
	.zero		1


	//   ....[37]....
        /*02d8*/ 	.word	0x000004a0
        /*02dc*/ 	.word	0x000000ff
        /*02e0*/ 	.word	0x00000130
        /*02e4*/ 	.short	0x0100
        /*02e6*/ 	.byte	0x08
	.zero		1


	//   ....[38]....
        /*02e8*/ 	.word	0x000004b0
        /*02ec*/ 	.word	0x000000ff
        /*02f0*/ 	.word	0x00000098
        /*02f4*/ 	.short	0x0100
        /*02f6*/ 	.byte	0x08
	.zero		1


	//   ....[39]....
        /*02f8*/ 	.word	0x000004c0
        /*02fc*/ 	.word	0x000000ff
        /*0300*/ 	.word	0x00000138
        /*0304*/ 	.short	0x0100
        /*0306*/ 	.byte	0x08
	.zero		1


	//   ....[40]....
        /*0308*/ 	.word	0x00000920
        /*030c*/ 	.word	0x000000ff
        /*0310*/ 	.word	0x00000150
        /*0314*/ 	.short	0x0100
        /*0316*/ 	.byte	0x06
	.zero		1


	//   ....[41]....
        /*0318*/ 	.word	0x000009b0
        /*031c*/ 	.word	0x000000ff
        /*0320*/ 	.word	0x00000158
        /*0324*/ 	.short	0x0100
        /*0326*/ 	.byte	0x06
	.zero		1


	//   ....[42]....
        /*0328*/ 	.word	0x000016a0
        /*032c*/ 	.word	0x00000003
        /*0330*/ 	.word	0x00000000
        /*0334*/ 	.short	0x010a
        /*0336*/ 	.byte	0x3f
	.zero		1


	//   ....[43]....
        /*0338*/ 	.word	0x000016e0
        /*033c*/ 	.word	0x00000003
        /*0340*/ 	.word	0x00000000
        /*0344*/ 	.short	0x010a
        /*0346*/ 	.byte	0x3f
	.zero		1


	//   ....[44]....
        /*0348*/ 	.word	0x00001940
        /*034c*/ 	.word	0x000000ff
        /*0350*/ 	.word	0x00000000
        /*0354*/ 	.short	0x010a
        /*0356*/ 	.byte	0x04
	.zero		1


	//   ....[45]....
        /*0358*/ 	.word	0x00001980
        /*035c*/ 	.word	0x000000ff
        /*0360*/ 	.word	0x00000000
        /*0364*/ 	.short	0x010a
        /*0366*/ 	.byte	0x04
	.zero		1


	//   ....[46]....
        /*0368*/ 	.word	0x00001ac0
        /*036c*/ 	.word	0x00000005
        /*0370*/ 	.word	0x00000000
        /*0374*/ 	.short	0x0101
        /*0376*/ 	.byte	0x3f
	.zero		1


	//   ....[47]....
        /*0378*/ 	.word	0x00001c80
        /*037c*/ 	.word	0x00000003
        /*0380*/ 	.word	0x00000000
        /*0384*/ 	.short	0x0101
        /*0386*/ 	.byte	0x3f
	.zero		1


	//   ....[48]....
        /*0388*/ 	.word	0x000097f0
        /*038c*/ 	.word	0x00000014
        /*0390*/ 	.word	0x000000a0
        /*0394*/ 	.short	0x010a
        /*0396*/ 	.byte	0x3f
	.zero		1


	//   ....[49]....
        /*0398*/ 	.word	0x00009b70
        /*039c*/ 	.word	0x00000003
        /*03a0*/ 	.word	0x00000158
        /*03a4*/ 	.short	0x0101
        /*03a6*/ 	.byte	0x3f
	.zero		1


	//   ....[50]....
        /*03a8*/ 	.word	0x0000a2c0
        /*03ac*/ 	.word	0x00000007
        /*03b0*/ 	.word	0x00000000
        /*03b4*/ 	.short	0x010a
        /*03b6*/ 	.byte	0x3f
	.zero		1


	//   ....[51]....
        /*03b8*/ 	.word	0x0000a340
        /*03bc*/ 	.word	0x00000008
        /*03c0*/ 	.word	0x00000000
        /*03c4*/ 	.short	0x010a
        /*03c6*/ 	.byte	0x3f
	.zero		1


	//   ....[52]....
        /*03c8*/ 	.word	0x0000a3d0
        /*03cc*/ 	.word	0x00000009
        /*03d0*/ 	.word	0x00000000
        /*03d4*/ 	.short	0x010a
        /*03d6*/ 	.byte	0x3f
	.zero		1


	//   ....[53]....
        /*03d8*/ 	.word	0x0000a460
        /*03dc*/ 	.word	0x00000008
        /*03e0*/ 	.word	0x00000000
        /*03e4*/ 	.short	0x010a
        /*03e6*/ 	.byte	0x3f
	.zero		1


	//   ....[54]....
        /*03e8*/ 	.word	0x0000a4f0
        /*03ec*/ 	.word	0x00000009
        /*03f0*/ 	.word	0x00000000
        /*03f4*/ 	.short	0x010a
        /*03f6*/ 	.byte	0x3f
	.zero		1


	//   ....[55]....
        /*03f8*/ 	.word	0x0000a580
        /*03fc*/ 	.word	0x00000008
        /*0400*/ 	.word	0x00000000
        /*0404*/ 	.short	0x010a
        /*0406*/ 	.byte	0x3f
	.zero		1


	//   ....[56]....
        /*0408*/ 	.word	0x0000a610
        /*040c*/ 	.word	0x00000009
        /*0410*/ 	.word	0x00000000
        /*0414*/ 	.short	0x010a
        /*0416*/ 	.byte	0x3f
	.zero		1


	//   ....[57]....
        /*0418*/ 	.word	0x0000a6a0
        /*041c*/ 	.word	0x00000008
        /*0420*/ 	.word	0x00000000
        /*0424*/ 	.short	0x010a
        /*0426*/ 	.byte	0x3f
	.zero		1


	//   ....[58]....
        /*0428*/ 	.word	0x0000a730
        /*042c*/ 	.word	0x00000009
        /*0430*/ 	.word	0x00000000
        /*0434*/ 	.short	0x010a
        /*0436*/ 	.byte	0x3f
	.zero		1


	//   ....[59]....
        /*0438*/ 	.word	0x0000a7c0
        /*043c*/ 	.word	0x00000008
        /*0440*/ 	.word	0x00000000
        /*0444*/ 	.short	0x010a
        /*0446*/ 	.byte	0x3f
	.zero		1


	//   ....[60]....
        /*0448*/ 	.word	0x0000a850
        /*044c*/ 	.word	0x00000009
        /*0450*/ 	.word	0x00000000
        /*0454*/ 	.short	0x010a
        /*0456*/ 	.byte	0x3f
	.zero		1


	//   ....[61]....
        /*0458*/ 	.word	0x0000a8e0
        /*045c*/ 	.word	0x00000008
        /*0460*/ 	.word	0x00000000
        /*0464*/ 	.short	0x010a
        /*0466*/ 	.byte	0x3f
	.zero		1


	//   ....[62]....
        /*0468*/ 	.word	0x0000a970
        /*046c*/ 	.word	0x00000009
        /*0470*/ 	.word	0x00000000
        /*0474*/ 	.short	0x010a
        /*0476*/ 	.byte	0x3f
	.zero		1


	//   ....[63]....
        /*0478*/ 	.word	0x0000aa00
        /*047c*/ 	.word	0x00000008
        /*0480*/ 	.word	0x00000000
        /*0484*/ 	.short	0x010a
        /*0486*/ 	.byte	0x3f
	.zero		1


	//   ....[64]....
        /*0488*/ 	.word	0x0000aa90
        /*048c*/ 	.word	0x00000009
        /*0490*/ 	.word	0x00000000
        /*0494*/ 	.short	0x010a
        /*0496*/ 	.byte	0x3f
	.zero		1


	//   ....[65]....
        /*0498*/ 	.word	0x0000ab20
        /*049c*/ 	.word	0x00000008
        /*04a0*/ 	.word	0x00000000
        /*04a4*/ 	.short	0x010a
        /*04a6*/ 	.byte	0x3f
	.zero		1


	//   ....[66]....
        /*04a8*/ 	.word	0x0000abb0
        /*04ac*/ 	.word	0x00000009
        /*04b0*/ 	.word	0x00000000
        /*04b4*/ 	.short	0x010a
        /*04b6*/ 	.byte	0x3f
	.zero		1


	//   ....[67]....
        /*04b8*/ 	.word	0x0000ac40
        /*04bc*/ 	.word	0x00000008
        /*04c0*/ 	.word	0x00000000
        /*04c4*/ 	.short	0x010a
        /*04c6*/ 	.byte	0x3f
	.zero		1


	//   ....[68]....
        /*04c8*/ 	.word	0x0000acd0
        /*04cc*/ 	.word	0x0000000b
        /*04d0*/ 	.word	0x00000000
        /*04d4*/ 	.short	0x010a
        /*04d6*/ 	.byte	0x3f
	.zero		1


	//   ....[69]....
        /*04d8*/ 	.word	0x0000ad60
        /*04dc*/ 	.word	0x00000003
        /*04e0*/ 	.word	0x00000000
        /*04e4*/ 	.short	0x010a
        /*04e6*/ 	.byte	0x3f
	.zero		1


	//   ....[70]....
        /*04e8*/ 	.word	0x0000adc0
        /*04ec*/ 	.word	0x00000003
        /*04f0*/ 	.word	0x00000000
        /*04f4*/ 	.short	0x010a
        /*04f6*/ 	.byte	0x3f
	.zero		1


	//   ....[71]....
        /*04f8*/ 	.word	0x0000ae20
        /*04fc*/ 	.word	0x00000006
        /*0500*/ 	.word	0x00000000
        /*0504*/ 	.short	0x010a
        /*0506*/ 	.byte	0x3f
	.zero		1


	//   ....[72]....
        /*0508*/ 	.word	0x0000aef0
        /*050c*/ 	.word	0x00000014
        /*0510*/ 	.word	0x000000a0
        /*0514*/ 	.short	0x010a
        /*0516*/ 	.byte	0x3f
	.zero		1


	//   ....[73]....
        /*0518*/ 	.word	0x0000afc0
        /*051c*/ 	.word	0x00000007
        /*0520*/ 	.word	0x00000000
        /*0524*/ 	.short	0x010a
        /*0526*/ 	.byte	0x3f
	.zero		1


	//   ....[74]....
        /*0528*/ 	.word	0x0000b010
        /*052c*/ 	.word	0x00000008
        /*0530*/ 	.word	0x00000000
        /*0534*/ 	.short	0x010a
        /*0536*/ 	.byte	0x3f
	.zero		1


	//   ....[75]....
        /*0538*/ 	.word	0x0000b060
        /*053c*/ 	.word	0x00000009
        /*0540*/ 	.word	0x00000000
        /*0544*/ 	.short	0x010a
        /*0546*/ 	.byte	0x3f
	.zero		1


	//   ....[76]....
        /*0548*/ 	.word	0x0000b0b0
        /*054c*/ 	.word	0x00000008
        /*0550*/ 	.word	0x00000000
        /*0554*/ 	.short	0x010a
        /*0556*/ 	.byte	0x3f
	.zero		1


	//   ....[77]....
        /*0558*/ 	.word	0x0000b100
        /*055c*/ 	.word	0x00000009
        /*0560*/ 	.word	0x00000000
        /*0564*/ 	.short	0x010a
        /*0566*/ 	.byte	0x3f
	.zero		1


	//   ....[78]....
        /*0568*/ 	.word	0x0000b150
        /*056c*/ 	.word	0x00000008
        /*0570*/ 	.word	0x00000000
        /*0574*/ 	.short	0x010a
        /*0576*/ 	.byte	0x3f
	.zero		1


	//   ....[79]....
        /*0578*/ 	.word	0x0000b1a0
        /*057c*/ 	.word	0x00000009
        /*0580*/ 	.word	0x00000000
        /*0584*/ 	.short	0x010a
        /*0586*/ 	.byte	0x3f
	.zero		1


	//   ....[80]....
        /*0588*/ 	.word	0x0000b1f0
        /*058c*/ 	.word	0x00000008
        /*0590*/ 	.word	0x00000000
        /*0594*/ 	.short	0x010a
        /*0596*/ 	.byte	0x3f
	.zero		1


	//   ....[81]....
        /*0598*/ 	.word	0x0000b240
        /*059c*/ 	.word	0x00000009
        /*05a0*/ 	.word	0x00000000
        /*05a4*/ 	.short	0x010a
        /*05a6*/ 	.byte	0x3f
	.zero		1


	//   ....[82]....
        /*05a8*/ 	.word	0x0000b290
        /*05ac*/ 	.word	0x00000008
        /*05b0*/ 	.word	0x00000000
        /*05b4*/ 	.short	0x010a
        /*05b6*/ 	.byte	0x3f
	.zero		1


	//   ....[83]....
        /*05b8*/ 	.word	0x0000b2e0
        /*05bc*/ 	.word	0x00000009
        /*05c0*/ 	.word	0x00000000
        /*05c4*/ 	.short	0x010a
        /*05c6*/ 	.byte	0x3f
	.zero		1


	//   ....[84]....
        /*05c8*/ 	.word	0x0000b330
        /*05cc*/ 	.word	0x00000008
        /*05d0*/ 	.word	0x00000000
        /*05d4*/ 	.short	0x010a
        /*05d6*/ 	.byte	0x3f
	.zero		1


	//   ....[85]....
        /*05d8*/ 	.word	0x0000b380
        /*05dc*/ 	.word	0x00000009
        /*05e0*/ 	.word	0x00000000
        /*05e4*/ 	.short	0x010a
        /*05e6*/ 	.byte	0x3f
	.zero		1


	//   ....[86]....
        /*05e8*/ 	.word	0x0000b3d0
        /*05ec*/ 	.word	0x00000008
        /*05f0*/ 	.word	0x00000000
        /*05f4*/ 	.short	0x010a
        /*05f6*/ 	.byte	0x3f
	.zero		1


	//   ....[87]....
        /*05f8*/ 	.word	0x0000b420
        /*05fc*/ 	.word	0x00000009
        /*0600*/ 	.word	0x00000000
        /*0604*/ 	.short	0x010a
        /*0606*/ 	.byte	0x3f
	.zero		1


	//   ....[88]....
        /*0608*/ 	.word	0x0000b470
        /*060c*/ 	.word	0x00000008
        /*0610*/ 	.word	0x00000000
        /*0614*/ 	.short	0x010a
        /*0616*/ 	.byte	0x3f
	.zero		1


	//   ....[89]....
        /*0618*/ 	.word	0x0000b4c0
        /*061c*/ 	.word	0x00000009
        /*0620*/ 	.word	0x00000000
        /*0624*/ 	.short	0x010a
        /*0626*/ 	.byte	0x3f
	.zero		1


	//   ....[90]....
        /*0628*/ 	.word	0x0000b510
        /*062c*/ 	.word	0x00000008
        /*0630*/ 	.word	0x00000000
        /*0634*/ 	.short	0x010a
        /*0636*/ 	.byte	0x3f
	.zero		1


	//   ....[91]....
        /*0638*/ 	.word	0x0000b560
        /*063c*/ 	.word	0x0000000b
        /*0640*/ 	.word	0x00000000
        /*0644*/ 	.short	0x010a
        /*0646*/ 	.byte	0x3f
	.zero		1


	//----- nvinfo : EIATTR_NUM_MBARRIERS
	.align		4
.L_35:
        /*0648*/ 	.byte	0x03, 0x38
        /*064a*/ 	.short	0x002a


	//----- nvinfo : EIATTR_EXIT_INSTR_OFFSETS
	.align		4
        /*064c*/ 	.byte	0x04, 0x1c
        /*064e*/ 	.short	(.L_37 - .L_36)


	//   ....[0]....
.L_36:
        /*0650*/ 	.word	0x00000b80


	//   ....[1]....
        /*0654*/ 	.word	0x00001390


	//   ....[2]....
        /*0658*/ 	.word	0x00008f20


	//   ....[3]....
        /*065c*/ 	.word	0x00009480


	//   ....[4]....
        /*0660*/ 	.word	0x0000adb0


	//----- nvinfo : EIATTR_MAX_THREADS
	.align		4
.L_37:
        /*0664*/ 	.byte	0x04, 0x05
        /*0666*/ 	.short	(.L_39 - .L_38)
.L_38:
        /*0668*/ 	.word	0x00000180
        /*066c*/ 	.word	0x00000001
        /*0670*/ 	.word	0x00000001


	//----- nvinfo : EIATTR_CRS_STACK_SIZE
	.align		4
.L_39:
        /*0674*/ 	.byte	0x04, 0x1e
        /*0676*/ 	.short	(.L_41 - .L_40)
.L_40:
        /*0678*/ 	.word	0x00000000


	//----- nvinfo : EIATTR_CBANK_PARAM_SIZE
	.align		4
.L_41:
        /*067c*/ 	.byte	0x03, 0x19
        /*067e*/ 	.short	0x0470


	//----- nvinfo : EIATTR_PARAM_CBANK
	.align		4
        /*0680*/ 	.byte	0x04, 0x0a
        /*0682*/ 	.short	(.L_43 - .L_42)
	.align		4
.L_42:
        /*0684*/ 	.word	index@(.nv.constant0._ZN7cutlass13device_kernelINS_4gemm6kernel13GemmUniversalIN4cute5tupleIJiiiiEEENS1_10collective13CollectiveMmaINS1_34MainloopSm90TmaGmmaWarpSpecializedILi20ENS5_IJNS4_1CILi2EEENSA_ILi1EEESC_EEENS1_35KernelTmaWarpSpecializedCooperativeEEENS5_IJNSA_ILi256EEENSA_ILi96EEENSA_ILi16EEEEEENS_6half_tENS5_IJlSC_lEEESK_SL_NS4_8TiledMMAINS4_8MMA_AtomIJNS4_4SM904GMMA25MMA_64x96x16_F32F16F16_SSILNSP_5MajorE0ELSR_0ELNSP_7ScaleInE1ELSS_1EEEEEENS4_6LayoutISD_NS5_IJSC_NSA_ILi0EEESW_EEEEENS5_IJNS4_10UnderscoreESZ_SZ_EEEEENS4_13SM90_TMA_LOADENS4_14ComposedLayoutINS4_7SwizzleILi1ELi4ELi3EEENS4_18smem_ptr_flag_bitsILi16EEENSV_INS5_IJNSA_ILi8EEESI_EEENS5_IJSI_SC_EEEEEEEvNS4_8identityENS4_23SM90_TMA_LOAD_MULTICASTES1C_vS1D_EENS_8epilogue10collective6detail29Sm90TmaWarpSpecializedAdapterINS1H_15DefaultEpilogueISK_SL_SL_NS1G_6thread17LinearCombinationISK_Li1EffLNS1L_9ScaleType4KindE0ELNS_15FloatRoundStyleE2ESK_EENS1_15EpilogueDefaultEEEEEvvEEEEvNT_6ParamsE)
        /*0688*/ 	.short	0x0210
        /*068a*/ 	.short	0x0470


	//----- nvinfo : EIATTR_SW_WAR
	.align		4
.L_43:
        /*068c*/ 	.byte	0x04, 0x36
        /*068e*/ 	.short	(.L_45 - .L_44)
.L_44:
        /*0690*/ 	.word	0x00000008
.L_45:


//--------------------- .nv.callgraph             --------------------------
	.section	.nv.callgraph,"",@"SHT_CUDA_CALLGRAPH"
	.align	4
	.sectionentsize	8
	.align		4
        /*0000*/ 	.word	0x00000000
	.align		4
        /*0004*/ 	.word	0xffffffff
	.align		4
        /*0008*/ 	.word	index@(_ZN7cutlass13device_kernelINS_4gemm6kernel13GemmUniversalIN4cute5tupleIJiiiiEEENS1_10collective13CollectiveMmaINS1_34MainloopSm90TmaGmmaWarpSpecializedILi20ENS5_IJNS4_1CILi2EEENSA_ILi1EEESC_EEENS1_35KernelTmaWarpSpecializedCooperativeEEENS5_IJNSA_ILi256EEENSA_ILi96EEENSA_ILi16EEEEEENS_6half_tENS5_IJlSC_lEEESK_SL_NS4_8TiledMMAINS4_8MMA_AtomIJNS4_4SM904GMMA25MMA_64x96x16_F32F16F16_SSILNSP_5MajorE0ELSR_0ELNSP_7ScaleInE1ELSS_1EEEEEENS4_6LayoutISD_NS5_IJSC_NSA_ILi0EEESW_EEEEENS5_IJNS4_10UnderscoreESZ_SZ_EEEEENS4_13SM90_TMA_LOADENS4_14ComposedLayoutINS4_7SwizzleILi1ELi4ELi3EEENS4_18smem_ptr_flag_bitsILi16EEENSV_INS5_IJNSA_ILi8EEESI_EEENS5_IJSI_SC_EEEEEEEvNS4_8identityENS4_23SM90_TMA_LOAD_MULTICASTES1C_vS1D_EENS_8epilogue10collective6detail29Sm90TmaWarpSpecializedAdapterINS1H_15DefaultEpilogueISK_SL_SL_NS1G_6thread17LinearCombinationISK_Li1EffLNS1L_9ScaleType4KindE0ELNS_15FloatRoundStyleE2ESK_EENS1_15EpilogueDefaultEEEEEvvEEEEvNT_6ParamsE)
	.align		4
        /*000c*/ 	.word	index@(__assertfail)
	.align		4
        /*0010*/ 	.word	0x00000000
	.align		4
        /*0014*/ 	.word	0xfffffffe
	.align		4
        /*0018*/ 	.word	0x00000000
	.align		4
        /*001c*/ 	.word	0xfffffffd
	.align		4
        /*0020*/ 	.word	0x00000000
	.align		4
        /*0024*/ 	.word	0xfffffffc


//--------------------- .nv.constant4             --------------------------
	.section	.nv.constant4,"a",@progbits
	.align	8
	.align		8
.nv.constant4:
        /*0000*/ 	.dword	__assertfail
	.align		8
        /*0008*/ 	.dword	__unnamed_1
	.align		8
        /*0010*/ 	.dword	_ZN39_INTERNAL_ed0ed5e3_4_k_cu_6563b27d_66364cuda3std3__45__cpo5beginE
	.align		8
        /*0018*/ 	.dword	_ZN39_INTERNAL_ed0ed5e3_4_k_cu_6563b27d_66364cuda3std3__45__cpo3endE
	.align		8
        /*0020*/ 	.dword	_ZN39_INTERNAL_ed0ed5e3_4_k_cu_6563b27d_66364cuda3std3__45__cpo6cbeginE
	.align		8
        /*0028*/ 	.dword	_ZN39_INTERNAL_ed0ed5e3_4_k_cu_6563b27d_66364cuda3std3__45__cpo4cendE
	.align		8
        /*0030*/ 	.dword	_ZN39_INTERNAL_ed0ed5e3_4_k_cu_6563b27d_66364cuda3std3__441_GLOBAL__N__ed0ed5e3_4_k_cu_6563b27d_66366ignoreE
	.align		8
        /*0038*/ 	.dword	_ZN39_INTERNAL_ed0ed5e3_4_k_cu_6563b27d_66364cuda3std3__419piecewise_constructE
	.align		8
        /*0040*/ 	.dword	_ZN39_INTERNAL_ed0ed5e3_4_k_cu_6563b27d_66364cuda3std3__48in_placeE
	.align		8
        /*0048*/ 	.dword	_ZN39_INTERNAL_ed0ed5e3_4_k_cu_6563b27d_66364cuda3std6ranges3__45__cpo4swapE
	.align		8
        /*0050*/ 	.dword	_ZN39_INTERNAL_ed0ed5e3_4_k_cu_6563b27d_66364cuda3std6ranges3__45__cpo9iter_moveE
	.align		8
        /*0058*/ 	.dword	_ZN39_INTERNAL_ed0ed5e3_4_k_cu_6563b27d_66364cute7productE
	.align		8
        /*0060*/ 	.dword	_ZN39_INTERNAL_ed0ed5e3_4_k_cu_6563b27d_66364cute1_E
	.align		8
        /*0068*/ 	.dword	$str$22
	.align		8
        /*0070*/ 	.dword	$str$23


//--------------------- .text._ZN7cutlass13device_kernelINS_4gemm6kernel13GemmUniversalIN4cute5tupleIJiiiiEEENS1_10collective13CollectiveMmaINS1_34MainloopSm90TmaGmmaWarpSpecializedILi20ENS5_IJNS4_1CILi2EEENSA_ILi1EEESC_EEENS1_35KernelTmaWarpSpecializedCooperativeEEENS5_IJNSA_ILi256EEENSA_ILi96EEENSA_ILi16EEEEEENS_6half_tENS5_IJlSC_lEEESK_SL_NS4_8TiledMMAINS4_8MMA_AtomIJNS4_4SM904GMMA25MMA_64x96x16_F32F16F16_SSILNSP_5MajorE0ELSR_0ELNSP_7ScaleInE1ELSS_1EEEEEENS4_6LayoutISD_NS5_IJSC_NSA_ILi0EEESW_EEEEENS5_IJNS4_10UnderscoreESZ_SZ_EEEEENS4_13SM90_TMA_LOADENS4_14ComposedLayoutINS4_7SwizzleILi1ELi4ELi3EEENS4_18smem_ptr_flag_bitsILi16EEENSV_INS5_IJNSA_ILi8EEESI_EEENS5_IJSI_SC_EEEEEEEvNS4_8identityENS4_23SM90_TMA_LOAD_MULTICASTES1C_vS1D_EENS_8epilogue10collective6detail29Sm90TmaWarpSpecializedAdapterINS1H_15DefaultEpilogueISK_SL_SL_NS1G_6thread17LinearCombinationISK_Li1EffLNS1L_9ScaleType4KindE0ELNS_15FloatRoundStyleE2ESK_EENS1_15EpilogueDefaultEEEEEvvEEEEvNT_6ParamsE --------------------------
	.section	.text._ZN7cutlass13device_kernelINS_4gemm6kernel13GemmUniversalIN4cute5tupleIJiiiiEEENS1_10collective13CollectiveMmaINS1_34MainloopSm90TmaGmmaWarpSpecializedILi20ENS5_IJNS4_1CILi2EEENSA_ILi1EEESC_EEENS1_35KernelTmaWarpSpecializedCooperativeEEENS5_IJNSA_ILi256EEENSA_ILi96EEENSA_ILi16EEEEEENS_6half_tENS5_IJlSC_lEEESK_SL_NS4_8TiledMMAINS4_8MMA_AtomIJNS4_4SM904GMMA25MMA_64x96x16_F32F16F16_SSILNSP_5MajorE0ELSR_0ELNSP_7ScaleInE1ELSS_1EEEEEENS4_6LayoutISD_NS5_IJSC_NSA_ILi0EEESW_EEEEENS5_IJNS4_10UnderscoreESZ_SZ_EEEEENS4_13SM90_TMA_LOADENS4_14ComposedLayoutINS4_7SwizzleILi1ELi4ELi3EEENS4_18smem_ptr_flag_bitsILi16EEENSV_INS5_IJNSA_ILi8EEESI_EEENS5_IJSI_SC_EEEEEEEvNS4_8identityENS4_23SM90_TMA_LOAD_MULTICASTES1C_vS1D_EENS_8epilogue10collective6detail29Sm90TmaWarpSpecializedAdapterINS1H_15DefaultEpilogueISK_SL_SL_NS1G_6thread17LinearCombinationISK_Li1EffLNS1L_9ScaleType4KindE0ELNS_15FloatRoundStyleE2ESK_EENS1_15EpilogueDefaultEEEEEvvEEEEvNT_6ParamsE,"ax",@progbits
	.align	128
.text._ZN7cutlass13device_kernelINS_4gemm6kernel13GemmUniversalIN4cute5tupleIJiiiiEEENS1_10collective13CollectiveMmaINS1_34MainloopSm90TmaGmmaWarpSpecializedILi20ENS5_IJNS4_1CILi2EEENSA_ILi1EEESC_EEENS1_35KernelTmaWarpSpecializedCooperativeEEENS5_IJNSA_ILi256EEENSA_ILi96EEENSA_ILi16EEEEEENS_6half_tENS5_IJlSC_lEEESK_SL_NS4_8TiledMMAINS4_8MMA_AtomIJNS4_4SM904GMMA25MMA_64x96x16_F32F16F16_SSILNSP_5MajorE0ELSR_0ELNSP_7ScaleInE1ELSS_1EEEEEENS4_6LayoutISD_NS5_IJSC_NSA_ILi0EEESW_EEEEENS5_IJNS4_10UnderscoreESZ_SZ_EEEEENS4_13SM90_TMA_LOADENS4_14ComposedLayoutINS4_7SwizzleILi1ELi4ELi3EEENS4_18smem_ptr_flag_bitsILi16EEENSV_INS5_IJNSA_ILi8EEESI_EEENS5_IJSI_SC_EEEEEEEvNS4_8identityENS4_23SM90_TMA_LOAD_MULTICASTES1C_vS1D_EENS_8epilogue10collective6detail29Sm90TmaWarpSpecializedAdapterINS1H_15DefaultEpilogueISK_SL_SL_NS1G_6thread17LinearCombinationISK_Li1EffLNS1L_9ScaleType4KindE0ELNS_15FloatRoundStyleE2ESK_EENS1_15EpilogueDefaultEEEEEvvEEEEvNT_6ParamsE:
        .type           _ZN7cutlass13device_kernelINS_4gemm6kernel13GemmUniversalIN4cute5tupleIJiiiiEEENS1_10collective13CollectiveMmaINS1_34MainloopSm90TmaGmmaWarpSpecializedILi20ENS5_IJNS4_1CILi2EEENSA_ILi1EEESC_EEENS1_35KernelTmaWarpSpecializedCooperativeEEENS5_IJNSA_ILi256EEENSA_ILi96EEENSA_ILi16EEEEEENS_6half_tENS5_IJlSC_lEEESK_SL_NS4_8TiledMMAINS4_8MMA_AtomIJNS4_4SM904GMMA25MMA_64x96x16_F32F16F16_SSILNSP_5MajorE0ELSR_0ELNSP_7ScaleInE1ELSS_1EEEEEENS4_6LayoutISD_NS5_IJSC_NSA_ILi0EEESW_EEEEENS5_IJNS4_10UnderscoreESZ_SZ_EEEEENS4_13SM90_TMA_LOADENS4_14ComposedLayoutINS4_7SwizzleILi1ELi4ELi3EEENS4_18smem_ptr_flag_bitsILi16EEENSV_INS5_IJNSA_ILi8EEESI_EEENS5_IJSI_SC_EEEEEEEvNS4_8identityENS4_23SM90_TMA_LOAD_MULTICASTES1C_vS1D_EENS_8epilogue10collective6detail29Sm90TmaWarpSpecializedAdapterINS1H_15DefaultEpilogueISK_SL_SL_NS1G_6thread17LinearCombinationISK_Li1EffLNS1L_9ScaleType4KindE0ELNS_15FloatRoundStyleE2ESK_EENS1_15EpilogueDefaultEEEEEvvEEEEvNT_6ParamsE,@function
        .size           _ZN7cutlass13device_kernelINS_4gemm6kernel13GemmUniversalIN4cute5tupleIJiiiiEEENS1_10collective13CollectiveMmaINS1_34MainloopSm90TmaGmmaWarpSpecializedILi20ENS5_IJNS4_1CILi2EEENSA_ILi1EEESC_EEENS1_35KernelTmaWarpSpecializedCooperativeEEENS5_IJNSA_ILi256EEENSA_ILi96EEENSA_ILi16EEEEEENS_6half_tENS5_IJlSC_lEEESK_SL_NS4_8TiledMMAINS4_8MMA_AtomIJNS4_4SM904GMMA25MMA_64x96x16_F32F16F16_SSILNSP_5MajorE0ELSR_0ELNSP_7ScaleInE1ELSS_1EEEEEENS4_6LayoutISD_NS5_IJSC_NSA_ILi0EEESW_EEEEENS5_IJNS4_10UnderscoreESZ_SZ_EEEEENS4_13SM90_TMA_LOADENS4_14ComposedLayoutINS4_7SwizzleILi1ELi4ELi3EEENS4_18smem_ptr_flag_bitsILi16EEENSV_INS5_IJNSA_ILi8EEESI_EEENS5_IJSI_SC_EEEEEEEvNS4_8identityENS4_23SM90_TMA_LOAD_MULTICASTES1C_vS1D_EENS_8epilogue10collective6detail29Sm90TmaWarpSpecializedAdapterINS1H_15DefaultEpilogueISK_SL_SL_NS1G_6thread17LinearCombinationISK_Li1EffLNS1L_9ScaleType4KindE0ELNS_15FloatRoundStyleE2ESK_EENS1_15EpilogueDefaultEEEEEvvEEEEvNT_6ParamsE,(.L_x_294 - _ZN7cutlass13device_kernelINS_4gemm6kernel13GemmUniversalIN4cute5tupleIJiiiiEEENS1_10collective13CollectiveMmaINS1_34MainloopSm90TmaGmmaWarpSpecializedILi20ENS5_IJNS4_1CILi2EEENSA_ILi1EEESC_EEENS1_35KernelTmaWarpSpecializedCooperativeEEENS5_IJNSA_ILi256EEENSA_ILi96EEENSA_ILi16EEEEEENS_6half_tENS5_IJlSC_lEEESK_SL_NS4_8TiledMMAINS4_8MMA_AtomIJNS4_4SM904GMMA25MMA_64x96x16_F32F16F16_SSILNSP_5MajorE0ELSR_0ELNSP_7ScaleInE1ELSS_1EEEEEENS4_6LayoutISD_NS5_IJSC_NSA_ILi0EEESW_EEEEENS5_IJNS4_10UnderscoreESZ_SZ_EEEEENS4_13SM90_TMA_LOADENS4_14ComposedLayoutINS4_7SwizzleILi1ELi4ELi3EEENS4_18smem_ptr_flag_bitsILi16EEENSV_INS5_IJNSA_ILi8EEESI_EEENS5_IJSI_SC_EEEEEEEvNS4_8identityENS4_23SM90_TMA_LOAD_MULTICASTES1C_vS1D_EENS_8epilogue10collective6detail29Sm90TmaWarpSpecializedAdapterINS1H_15DefaultEpilogueISK_SL_SL_NS1G_6thread17LinearCombinationISK_Li1EffLNS1L_9ScaleType4KindE0ELNS_15FloatRoundStyleE2ESK_EENS1_15EpilogueDefaultEEEEEvvEEEEvNT_6ParamsE)
        .other          _ZN7cutlass13device_kernelINS_4gemm6kernel13GemmUniversalIN4cute5tupleIJiiiiEEENS1_10collective13CollectiveMmaINS1_34MainloopSm90TmaGmmaWarpSpecializedILi20ENS5_IJNS4_1CILi2EEENSA_ILi1EEESC_EEENS1_35KernelTmaWarpSpecializedCooperativeEEENS5_IJNSA_ILi256EEENSA_ILi96EEENSA_ILi16EEEEEENS_6half_tENS5_IJlSC_lEEESK_SL_NS4_8TiledMMAINS4_8MMA_AtomIJNS4_4SM904GMMA25MMA_64x96x16_F32F16F16_SSILNSP_5MajorE0ELSR_0ELNSP_7ScaleInE1ELSS_1EEEEEENS4_6LayoutISD_NS5_IJSC_NSA_ILi0EEESW_EEEEENS5_IJNS4_10UnderscoreESZ_SZ_EEEEENS4_13SM90_TMA_LOADENS4_14ComposedLayoutINS4_7SwizzleILi1ELi4ELi3EEENS4_18smem_ptr_flag_bitsILi16EEENSV_INS5_IJNSA_ILi8EEESI_EEENS5_IJSI_SC_EEEEEEEvNS4_8identityENS4_23SM90_TMA_LOAD_MULTICASTES1C_vS1D_EENS_8epilogue10collective6detail29Sm90TmaWarpSpecializedAdapterINS1H_15DefaultEpilogueISK_SL_SL_NS1G_6thread17LinearCombinationISK_Li1EffLNS1L_9ScaleType4KindE0ELNS_15FloatRoundStyleE2ESK_EENS1_15EpilogueDefaultEEEEEvvEEEEvNT_6ParamsE,@"STO_CUDA_ENTRY STV_DEFAULT"
_ZN7cutlass13device_kernelINS_4gemm6kernel13GemmUniversalIN4cute5tupleIJiiiiEEENS1_10collective13CollectiveMmaINS1_34MainloopSm90TmaGmmaWarpSpecializedILi20ENS5_IJNS4_1CILi2EEENSA_ILi1EEESC_EEENS1_35KernelTmaWarpSpecializedCooperativeEEENS5_IJNSA_ILi256EEENSA_ILi96EEENSA_ILi16EEEEEENS_6half_tENS5_IJlSC_lEEESK_SL_NS4_8TiledMMAINS4_8MMA_AtomIJNS4_4SM904GMMA25MMA_64x96x16_F32F16F16_SSILNSP_5MajorE0ELSR_0ELNSP_7ScaleInE1ELSS_1EEEEEENS4_6LayoutISD_NS5_IJSC_NSA_ILi0EEESW_EEEEENS5_IJNS4_10UnderscoreESZ_SZ_EEEEENS4_13SM90_TMA_LOADENS4_14ComposedLayoutINS4_7SwizzleILi1ELi4ELi3EEENS4_18smem_ptr_flag_bitsILi16EEENSV_INS5_IJNSA_ILi8EEESI_EEENS5_IJSI_SC_EEEEEEEvNS4_8identityENS4_23SM90_TMA_LOAD_MULTICASTES1C_vS1D_EENS_8epilogue10collective6detail29Sm90TmaWarpSpecializedAdapterINS1H_15DefaultEpilogueISK_SL_SL_NS1G_6thread17LinearCombinationISK_Li1EffLNS1L_9ScaleType4KindE0ELNS_15FloatRoundStyleE2ESK_EENS1_15EpilogueDefaultEEEEEvvEEEEvNT_6ParamsE:
[----:B------:R-:W0:Y:S01]  /*0000*/  LDC R1, c[0x0][0x28] ;  /* 0x00000a00ff017b82 */ /* 0x000e220000000800 */
[----:B------:R-:W1:Y:S01]  /*0010*/  S2R R18, SR_TID.X ;  /* 0x0000000000127919 */ /* 0x000e620000002100 */
[----:B------:R-:W-:Y:S01]  /*0020*/  ELECT P0, URZ, PT ;  /* 0x00000000003f782f */ /* 0x000fe20003800000 */
[----:B------:R-:W-:Y:S01]  /*0030*/  BSSY B0, `(.L_x_0) ;  /* 0x000000f000007945 */ /* 0x000fe20003800000 */
[--C-:B-1----:R-:W-:Y:S02]  /*0040*/  SHF.R.U32.HI R0, RZ, 0x5, R18.reuse ;  /* 0x00000005ff007819 */ /* 0x102fe40000011612 */
[----:B------:R-:W-:-:S03]  /*0050*/  SHF.R.U32.HI R3, RZ, 0x7, R18 ;  /* 0x00000007ff037819 */ /* 0x000fc60000011612 */
[----:B------:R-:W1:Y:S04]  /*0060*/  SHFL.IDX PT, R2, R0, RZ, 0x1f ;  /* 0x00001fff00027589 */ /* 0x000e6800000e0000 */
[----:B------:R2:W3:Y:S01]  /*0070*/  SHFL.IDX PT, R5, R3, RZ, 0x1f ;  /* 0x00001fff03057589 */ /* 0x0004e200000e0000 */
[----:B-1----:R-:W-:-:S13]  /*0080*/  ISETP.NE.OR P0, PT, R2, RZ, !P0 ;  /* 0x000000ff0200720c */ /* 0x002fda0004705670 */
[----:B0-23--:R-:W-:Y:S05]  /*0090*/  @P0 BRA `(.L_x_1) ;  /* 0x0000000000200947 */ /* 0x00dfea0003800000 */
[----:B------:R-:W-:Y:S02]  /*00a0*/  ULDC.64 UR4, c[0x0][0x198] ;  /* 0x0000660000047ab9 */ /* 0x000fe40000000a00 */
[----:B------:R-:W-:Y:S02]  /*00b0*/  UIADD3 UR6, UP0, UR4, 0xf0, URZ ;  /* 0x000000f004067890 */ /* 0x000fe4000ff1e03f */
[----:B------:R-:W-:Y:S02]  /*00c0*/  UIADD3 UR4, UP1, UR4, 0x1f0, URZ ;  /* 0x000001f004047890 */ /* 0x000fe4000ff3e03f */
[----:B------:R-:W-:Y:S02]  /*00d0*/  UIADD3.X UR7, URZ, UR5, URZ, UP0, !UPT ;  /* 0x000000053f077290 */ /* 0x000fe400087fe43f */
[----:B------:R-:W-:-:S07]  /*00e0*/  UIADD3.X UR5, URZ, UR5, URZ, UP1, !UPT ;  /* 0x000000053f057290 */ /* 0x000fce0008ffe43f */
[----:B------:R0:W-:Y:S02]  /*00f0*/  UTMACCTL.PF [UR6] ;  /* 0x00000000060079b9 */ /* 0x0001e40008040000 */
[----:B------:R0:W-:Y:S02]  /*0100*/  UTMACCTL.PF [UR4] ;  /* 0x00000000040079b9 */ /* 0x0001e40008040000 */
[----:B0-----:R-:W-:Y:S01]  /*0110*/  NOP ;  /* 0x0000000000007918 */ /* 0x001fe20000000000 */
.L_x_1:
[----:B------:R-:W-:Y:S05]  /*0120*/  BSYNC B0 ;  /* 0x0000000000007941 */ /* 0x000fea0003800000 */
.L_x_0:
[----:B------:R-:W0:Y:S02]  /*0130*/  SHFL.IDX PT, R3, R0, RZ, 0x1f ;  /* 0x00001fff00037589 */ /* 0x000e2400000e0000 */
[----:B0-----:R-:W-:-:S13]  /*0140*/  ISETP.NE.AND P0, PT, R3, RZ, PT ;  /* 0x000000ff0300720c */ /* 0x001fda0003f05270 */
[----:B------:R-:W-:Y:S05]  /*0150*/  @P0 BRA `(.L_x_2) ;  /* 0x0000000000e40947 */ /* 0x000fea0003800000 */
[----:B------:R-:W-:Y:S01]  /*0160*/  ELECT P0, URZ, PT ;  /* 0x00000000003f782f */ /* 0x000fe20003800000 */
[----:B------:R-:W-:-:S12]  /*0170*/  BSSY B0, `(.L_x_2) ;  /* 0x0000037000007945 */ /* 0x000fd80003800000 */
[----:B------:R-:W-:Y:S05]  /*0180*/  @!P0 BRA `(.L_x_3) ;  /* 0x0000000000d48947 */ /* 0x000fea0003800000 */
[----:B------:R-:W0:Y:S01]  /*0190*/  S2UR UR8, SR_CgaCtaId ;  /* 0x00000000000879c3 */ /* 0x000e220000008800 */
[----:B------:R-:W-:Y:S01]  /*01a0*/  UMOV UR4, 0x400 ;  /* 0x0000040000047882 */ /* 0x000fe20000000000 */
[----:B------:R-:W-:Y:S01]  /*01b0*/  UMOV UR5, 0x1 ;  /* 0x0000000100057882 */ /* 0x000fe20000000000 */
[----:B------:R-:W-:Y:S02]  /*01c0*/  UMOV UR6, 0x4 ;  /* 0x0000000400067882 */ /* 0x000fe40000000000 */
[----:B------:R-:W-:-:S04]  /*01d0*/  UIADD3 UR6, -UR6, 0x100000, URZ ;  /* 0x0010000006067890 */ /* 0x000fc8000fffe13f */
[----:B------:R-:W-:Y:S02]  /*01e0*/  USHF.L.U32 UR7, UR6, 0xb, URZ ;  /* 0x0000000b06077899 */ /* 0x000fe4000800063f */
[----:B------:R-:W-:Y:S02]  /*01f0*/  USHF.L.U32 UR6, UR6, 0x1, URZ ;  /* 0x0000000106067899 */ /* 0x000fe4000800063f */
[----:B0-----:R-:W-:Y:S02]  /*0200*/  ULEA UR8, UR8, UR4, 0x18 ;  /* 0x0000000408087291 */ /* 0x001fe4000f8ec03f */
[----:B------:R-:W-:-:S04]  /*0210*/  UIADD3 UR4, -UR5, 0x100000, URZ ;  /* 0x0010000005047890 */ /* 0x000fc8000fffe13f */
[----:B------:R-:W-:Y:S02]  /*0220*/  USHF.L.U32 UR5, UR4, 0xb, URZ ;  /* 0x0000000b04057899 */ /* 0x000fe4000800063f */
[----:B------:R-:W-:Y:S01]  /*0230*/  USHF.L.U32 UR4, UR4, 0x1, URZ ;  /* 0x0000000104047899 */ /* 0x000fe2000800063f */
[----:B------:R-:W0:Y:S11]  /*0240*/  FENCE.VIEW.ASYNC.S ;  /* 0x00000000000073c6 */ /* 0x000e360000000000 */
[----:B0-----:R0:W1:Y:S01]  /*0250*/  SYNCS.EXCH.64 URZ, [UR8], UR4 ;  /* 0x00000004083f75b2 */ /* 0x0010620008000100 */
[----:B------:R0:W2:Y:S01]  /*0260*/  SYNCS.EXCH.64 URZ, [UR8+0xa0], UR6 ;  /* 0x0000a006083f75b2 */ /* 0x0000a20008000100 */
[----:B------:R0:W3:Y:S01]  /*0270*/  SYNCS.EXCH.64 URZ, [UR8+0x8], UR4 ;  /* 0x00000804083f75b2 */ /* 0x0000e20008000100 */
[----:B------:R0:W4:Y:S01]  /*0280*/  SYNCS.EXCH.64 URZ, [UR8+0xa8], UR6 ;  /* 0x0000a806083f75b2 */ /* 0x0001220008000100 */
[----:B------:R0:W0:Y:S01]  /*0290*/  SYNCS.EXCH.64 URZ, [UR8+0x10], UR4 ;  /* 0x00001004083f75b2 */ /* 0x0000220008000100 */
        /* <DEDUP_REMOVED lines=35> */
[----:B-1234-:R-:W-:Y:S01]  /*04d0*/  NOP ;  /* 0x0000000000007918 */ /* 0x01efe20000000000 */
.L_x_3:
[----:B0-----:R-:W-:Y:S05]  /*04e0*/  BSYNC B0 ;  /* 0x0000000000007941 */ /* 0x001fea0003800000 */
.L_x_2:
[----:B------:R-:W-:Y:S01]  /*04f0*/  SHF.R.S32.HI R7, RZ, 0x1f, R18 ;  /* 0x0000001fff077819 */ /* 0x000fe20000011412 */
[----:B------:R-:W0:Y:S01]  /*0500*/  SHFL.IDX PT, R0, R0, RZ, 0x1f ;  /* 0x00001fff00007589 */ /* 0x000e2200000e0000 */
[----:B------:R-:W1:Y:S01]  /*0510*/  S2UR UR8, SR_CTAID.X ;  /* 0x00000000000879c3 */ /* 0x000e620000002500 */
[----:B------:R-:W-:Y:S02]  /*0520*/  ELECT P0, URZ, PT ;  /* 0x00000000003f782f */ /* 0x000fe40003800000 */
[----:B------:R-:W-:Y:S01]  /*0530*/  LEA.HI R7, R7, R18, RZ, 0x7 ;  /* 0x0000001207077211 */ /* 0x000fe200078f38ff */
[----:B------:R-:W2:Y:S01]  /*0540*/  S2R R4, SR_CTAID.Y ;  /* 0x0000000000047919 */ /* 0x000ea20000002600 */
[----:B------:R-:W-:Y:S01]  /*0550*/  SHF.R.S32.HI R8, RZ, 0x1f, R3 ;  /* 0x0000001fff087819 */ /* 0x000fe20000011403 */
[----:B------:R-:W-:Y:S01]  /*0560*/  ULDC UR4, c[0x0][0x150] ;  /* 0x0000540000047ab9 */ /* 0x000fe20000000800 */
[----:B------:R-:W-:Y:S01]  /*0570*/  LOP3.LUT R7, R7, 0xffffff80, RZ, 0xc0, !PT ;  /* 0xffffff8007077812 */ /* 0x000fe200078ec0ff */
[----:B------:R-:W-:Y:S01]  /*0580*/  NOP ;  /* 0x0000000000007918 */ /* 0x000fe20000000000 */
[----:B------:R-:W-:Y:S01]  /*0590*/  LEA.HI R8, R8, R3, RZ, 0x2 ;  /* 0x0000000308087211 */ /* 0x000fe200078f10ff */
[----:B------:R-:W3:Y:S01]  /*05a0*/  LDC R10, c[0x0][0x144] ;  /* 0x00005100ff0a7b82 */ /* 0x000ee20000000800 */
[----:B------:R-:W-:Y:S01]  /*05b0*/  NOP ;  /* 0x0000000000007918 */ /* 0x000fe20000000000 */
[----:B------:R-:W-:Y:S01]  /*05c0*/  IMAD.IADD R6, R18, 0x1, -R7 ;  /* 0x0000000112067824 */ /* 0x000fe200078e0a07 */
[----:B------:R-:W-:Y:S01]  /*05d0*/  LOP3.LUT R8, R8, 0x3ffffffc, RZ, 0xc0, !PT ;  /* 0x3ffffffc08087812 */ /* 0x000fe200078ec0ff */
[----:B------:R-:W-:Y:S01]  /*05e0*/  IMAD.MOV.U32 R23, RZ, RZ, 0x1 ;  /* 0x00000001ff177424 */ /* 0x000fe200078e00ff */
[----:B------:R-:W-:-:S02]  /*05f0*/  ISETP.NE.AND P3, PT, R5, RZ, PT ;  /* 0x000000ff0500720c */ /* 0x000fc40003f65270 */
[----:B------:R-:W-:Y:S01]  /*0600*/  SHF.R.S32.HI R7, RZ, 0x1f, R6 ;  /* 0x0000001fff077819 */ /* 0x000fe20000011406 */
[----:B------:R-:W-:Y:S01]  /*0610*/  IMAD.IADD R8, R3, 0x1, -R8 ;  /* 0x0000000103087824 */ /* 0x000fe200078e0a08 */
[----:B------:R-:W4:Y:S02]  /*0620*/  LDC R13, c[0x0][0x140] ;  /* 0x00005000ff0d7b82 */ /* 0x000f240000000800 */
[----:B------:R-:W-:Y:S02]  /*0630*/  LEA.HI R7, R7, R6, RZ, 0x3 ;  /* 0x0000000607077211 */ /* 0x000fe400078f18ff */
[----:B0-----:R-:W-:Y:S02]  /*0640*/  ISETP.NE.OR P0, PT, R0, RZ, !P0 ;  /* 0x000000ff0000720c */ /* 0x001fe40004705670 */
[--C-:B------:R-:W-:Y:S02]  /*0650*/  SHF.R.S32.HI R0, RZ, 0x3, R7.reuse ;  /* 0x00000003ff007819 */ /* 0x100fe40000011407 */
[----:B------:R-:W-:-:S02]  /*0660*/  SHF.R.S32.HI R7, RZ, 0x1f, R7 ;  /* 0x0000001fff077819 */ /* 0x000fc40000011407 */
[----:B-1----:R-:W-:Y:S02]  /*0670*/  I2FP.F32.U32 R9, UR8 ;  /* 0x0000000800097c45 */ /* 0x002fe40008201000 */
[----:B------:R-:W-:-:S03]  /*0680*/  LEA.HI R7, R7, R0, RZ, 0x2 ;  /* 0x0000000007077211 */ /* 0x000fc600078f10ff */
[----:B------:R-:W-:Y:S01]  /*0690*/  FMUL R9, R9, UR4 ;  /* 0x0000000409097c20 */ /* 0x000fe20008400000 */
[----:B------:R-:W-:Y:S01]  /*06a0*/  LOP3.LUT R7, R7, 0xfffffffc, RZ, 0xc0, !PT ;  /* 0xfffffffc07077812 */ /* 0x000fe200078ec0ff */
[----:B------:R-:W-:Y:S01]  /*06b0*/  VOTEU.ALL UP0, P0 ;  /* 0x00000000003f7886 */ /* 0x000fe20000000000 */
[----:B--2---:R-:W-:Y:S01]  /*06c0*/  I2FP.F32.U32 R3, R4 ;  /* 0x0000000400037245 */ /* 0x004fe20000201000 */
[----:B------:R-:W-:Y:S01]  /*06d0*/  ULDC UR4, c[0x0][0x154] ;  /* 0x0000550000047ab9 */ /* 0x000fe20000000800 */
[----:B------:R-:W-:Y:S01]  /*06e0*/  VOTEU.ALL UP1, P0 ;  /* 0x00000000003f7886 */ /* 0x000fe20000020000 */
[----:B------:R-:W0:Y:S01]  /*06f0*/  F2I.U32.TRUNC.NTZ R9, R9 ;  /* 0x0000000900097305 */ /* 0x000e22000020f000 */
[----:B------:R-:W-:Y:S01]  /*0700*/  IMAD.IADD R7, R0, 0x1, -R7 ;  /* 0x0000000100077824 */ /* 0x000fe200078e0a07 */
[----:B------:R-:W1:Y:S01]  /*0710*/  @!UP0 S2UR UR7, SR_CgaCtaId ;  /* 0x00000000000789c3 */ /* 0x000e620000008800 */
[----:B------:R-:W-:Y:S01]  /*0720*/  FMUL R12, R3, UR4 ;  /* 0x00000004030c7c20 */ /* 0x000fe20008400000 */
[----:B------:R-:W-:Y:S01]  /*0730*/  UMOV UR4, 0x20 ;  /* 0x0000002000047882 */ /* 0x000fe20000000000 */
[----:B------:R-:W-:Y:S01]  /*0740*/  IMAD R8, R8, 0x4, R7 ;  /* 0x0000000408087824 */ /* 0x000fe200078e0207 */
[----:B------:R-:W-:Y:S01]  /*0750*/  @!UP0 UMOV UR6, 0x400 ;  /* 0x0000040000068882 */ /* 0x000fe20000000000 */
[----:B------:R-:W-:-:S04]  /*0760*/  @!UP0 UIADD3 UR4, -UR4, 0x100000, URZ ;  /* 0x0010000004048890 */ /* 0x000fc8000fffe13f */
[----:B------:R-:W-:Y:S02]  /*0770*/  @!UP0 USHF.L.U32 UR5, UR4, 0xb, URZ ;  /* 0x0000000b04058899 */ /* 0x000fe4000800063f */
[----:B------:R-:W-:Y:S01]  /*0780*/  @!UP0 USHF.L.U32 UR4, UR4, 0x1, URZ ;  /* 0x0000000104048899 */ /* 0x000fe2000800063f */
[----:B----4-:R-:W-:Y:S01]  /*0790*/  ISETP.EQ.U32.AND P2, PT, R13, 0x1, PT ;  /* 0x000000010d00780c */ /* 0x010fe20003f42070 */
[----:B------:R-:W2:Y:S01]  /*07a0*/  F2I.U32.TRUNC.NTZ R12, R12 ;  /* 0x0000000c000c7305 */ /* 0x000ea2000020f000 */
[----:B------:R-:W-:Y:S01]  /*07b0*/  LEA.HI R0, R8, R8, RZ, 0x1 ;  /* 0x0000000808007211 */ /* 0x000fe200078f08ff */
[----:B------:R-:W4:Y:S03]  /*07c0*/  LDC R7, c[0x0][0x148] ;  /* 0x00005200ff077b82 */ /* 0x000f260000000800 */
[----:B------:R-:W-:Y:S01]  /*07d0*/  LOP3.LUT R11, R0, 0xfffffffe, RZ, 0xc0, !PT ;  /* 0xfffffffe000b7812 */ /* 0x000fe200078ec0ff */
[----:B0-----:R-:W-:Y:S01]  /*07e0*/  IMAD.MOV R15, RZ, RZ, -R9 ;  /* 0x000000ffff0f7224 */ /* 0x001fe200078e0a09 */
[----:B------:R-:W-:-:S03]  /*07f0*/  SHF.R.S32.HI R9, RZ, 0x1f, R2 ;  /* 0x0000001fff097819 */ /* 0x000fc60000011402 */
[----:B---3--:R-:W-:Y:S01]  /*0800*/  IMAD R3, R10, R15, UR8 ;  /* 0x000000080a037e24 */ /* 0x008fe2000f8e020f */
[----:B------:R-:W-:Y:S01]  /*0810*/  LEA.HI R9, R9, R2, RZ, 0x2 ;  /* 0x0000000209097211 */ /* 0x000fe200078f10ff */
[C---:B------:R-:W-:Y:S02]  /*0820*/  IMAD.IADD R0, R8.reuse, 0x1, -R11 ;  /* 0x0000000108007824 */ /* 0x040fe400078e0a0b */
[----:B------:R-:W-:Y:S01]  /*0830*/  IMAD.SHL.U32 R11, R8, 0x4, RZ ;  /* 0x00000004080b7824 */ /* 0x000fe200078e00ff */
[----:B------:R-:W-:Y:S01]  /*0840*/  LOP3.LUT R9, R9, 0xfffffffc, RZ, 0xc0, !PT ;  /* 0xfffffffc09097812 */ /* 0x000fe200078ec0ff */
[----:B--2---:R-:W-:Y:S01]  /*0850*/  IMAD.MOV R21, RZ, RZ, -R12 ;  /* 0x000000ffff157224 */ /* 0x004fe200078e0a0c */
[----:B------:R-:W-:Y:S01]  /*0860*/  ISETP.NE.AND P4, PT, R0, R3, PT ;  /* 0x000000030000720c */ /* 0x000fe20003f85270 */
[----:B-1----:R-:W-:Y:S01]  /*0870*/  @!UP0 ULEA UR6, UR7, UR6, 0x18 ;  /* 0x0000000607068291 */ /* 0x002fe2000f8ec03f */
[----:B------:R-:W-:Y:S01]  /*0880*/  LOP3.LUT R22, R8, 0xc, R11, 0x78, !PT ;  /* 0x0000000c08167812 */ /* 0x000fe200078e780b */
[----:B------:R-:W-:Y:S01]  /*0890*/  IMAD.IADD R0, R2, 0x1, -R9 ;  /* 0x0000000102007824 */ /* 0x000fe200078e0a09 */
[----:B------:R-:W-:Y:S01]  /*08a0*/  VOTEU.ALL UP0, P0 ;  /* 0x00000000003f7886 */ /* 0x000fe20000000000 */
[----:B------:R-:W-:Y:S01]  /*08b0*/  LOP3.LUT P0, RZ, R6, 0x7, RZ, 0xc0, !PT ;  /* 0x0000000706ff7812 */ /* 0x000fe2000780c0ff */
[----:B------:R-:W-:-:S02]  /*08c0*/  VIADD R6, R5, 0xffffffff ;  /* 0xffffffff05067836 */ /* 0x000fc40000000000 */
[----:B------:R-:W-:Y:S01]  /*08d0*/  ISETP.NE.AND P1, PT, R0, 0x3, PT ;  /* 0x000000030000780c */ /* 0x000fe20003f25270 */
[----:B----4-:R-:W-:Y:S01]  /*08e0*/  IMAD R9, R7, R21, R4 ;  /* 0x0000001507097224 */ /* 0x010fe200078e0204 */
[----:B------:R-:W-:Y:S02]  /*08f0*/  ISETP.LT.U32.AND P0, PT, R22, 0x2, !P0 ;  /* 0x000000021600780c */ /* 0x000fe40004701070 */
[----:B------:R-:W-:Y:S01]  /*0900*/  ISETP.EQ.OR P1, PT, R0, RZ, !P1 ;  /* 0x000000ff0000720c */ /* 0x000fe20004f22670 */
[----:B------:R-:W0:Y:S02]  /*0910*/  FENCE.VIEW.ASYNC.S ;  /* 0x00000000000073c6 */ /* 0x000e240000000000 */
[----:B0-----:R0:W1:Y:S01]  /*0920*/  @!UP0 SYNCS.EXCH.64 URZ, [UR6+0x150], UR4 ;  /* 0x00015004063f85b2 */ /* 0x0010620008000100 */
[----:B------:R-:W-:Y:S02]  /*0930*/  @P4 LEA.HI R2, R22, R22, RZ, 0x1 ;  /* 0x0000001616024211 */ /* 0x000fe400078f08ff */
[----:B------:R-:W-:-:S02]  /*0940*/  ISETP.EQ.AND P1, PT, R5, RZ, P1 ;  /* 0x000000ff0500720c */ /* 0x000fc40000f22270 */
[----:B------:R-:W-:Y:S02]  /*0950*/  @P4 SHF.R.S32.HI R2, RZ, 0x1, R2 ;  /* 0x00000001ff024819 */ /* 0x000fe40000011402 */
[----:B------:R-:W-:Y:S02]  /*0960*/  ISETP.GE.U32.AND P6, PT, R6, 0x2, PT ;  /* 0x000000020600780c */ /* 0x000fe40003fc6070 */
[----:B------:R-:W-:Y:S02]  /*0970*/  @P4 ISETP.NE.AND P5, PT, R2, R9, PT ;  /* 0x000000090200420c */ /* 0x000fe40003fa5270 */
[----:B------:R-:W-:Y:S02]  /*0980*/  SEL R2, RZ, 0x1, !P0 ;  /* 0x00000001ff027807 */ /* 0x000fe40004000000 */
[----:B------:R-:W-:Y:S02]  /*0990*/  @P4 SEL R23, RZ, 0x1, P5 ;  /* 0x00000001ff174807 */ /* 0x000fe40002800000 */
[----:B------:R-:W-:Y:S01]  /*09a0*/  SEL R19, RZ, 0x1, !P1 ;  /* 0x00000001ff137807 */ /* 0x000fe20004800000 */
[----:B------:R0:W2:Y:S01]  /*09b0*/  @!UP1 SYNCS.EXCH.64 URZ, [UR6+0x158], UR4 ;  /* 0x00015804063f95b2 */ /* 0x0000a20008000100 */
[----:B------:R-:W-:Y:S01]  /*09c0*/  LOP3.LUT R23, R23, R2, RZ, 0xc0, !PT ;  /* 0x0000000217177212 */ /* 0x000fe200078ec0ff */
[----:B------:R-:W-:Y:S01]  /*09d0*/  NOP ;  /* 0x0000000000007918 */ /* 0x000fe20000000000 */
[----:B------:R-:W-:Y:S01]  /*09e0*/  SEL R19, R19, 0x2, P6 ;  /* 0x0000000213137807 */ /* 0x000fe20003000000 */
[----:B------:R-:W-:Y:S06]  /*09f0*/  @!P2 BRA `(.L_x_4) ;  /* 0x000000000008a947 */ /* 0x000fec0003800000 */
[----:B-12---:R-:W-:Y:S01]  /*0a00*/  UCGABAR_ARV ;  /* 0x00000000000079c7 */ /* 0x006fe20008000000 */
[----:B------:R-:W-:Y:S05]  /*0a10*/  BRA `(.L_x_5) ;  /* 0x0000000000047947 */ /* 0x000fea0003800000 */
.L_x_4:
[----:B-12---:R-:W-:Y:S01]  /*0a20*/  NOP ;  /* 0x0000000000007918 */ /* 0x006fe20000000000 */
.L_x_5:
[----:B------:R-:W1:Y:S01]  /*0a30*/  LDC R2, c[0x0][0x65c] ;  /* 0x00019700ff027b82 */ /* 0x000e620000000800 */
[----:B------:R-:W-:Y:S02]  /*0a40*/  IMAD.U32 R8, RZ, RZ, UR8 ;  /* 0x00000008ff087e24 */ /* 0x000fe4000f8e00ff */
[----:B------:R-:W-:Y:S01]  /*0a50*/  IMAD.MOV.U32 R9, RZ, RZ, RZ ;  /* 0x000000ffff097224 */ /* 0x000fe200078e00ff */
[----:B-1----:R-:W-:-:S04]  /*0a60*/  ISETP.NE.AND P1, PT, R2, 0x1, PT ;  /* 0x000000010200780c */ /* 0x002fc80003f25270 */
[----:B------:R-:W-:-:S09]  /*0a70*/  P2R R5, PR, RZ, 0x2 ;  /* 0x00000002ff057803 */ /* 0x000fd20000000000 */
[----:B------:R-:W1:Y:S01]  /*0a80*/  @P1 LDC R17, c[0x0][0x10] ;  /* 0x00000400ff111b82 */ /* 0x000e620000000800 */
[----:B------:R-:W-:Y:S02]  /*0a90*/  @P1 IMAD.MOV.U32 R5, RZ, RZ, RZ ;  /* 0x000000ffff051224 */ /* 0x000fe400078e00ff */
[----:B------:R-:W-:-:S05]  /*0aa0*/  @P1 IMAD.MOV.U32 R13, RZ, RZ, RZ ;  /* 0x000000ffff0d1224 */ /* 0x000fca00078e00ff */
[----:B------:R-:W2:Y:S01]  /*0ab0*/  @!P1 LDC R11, c[0x0][0xc] ;  /* 0x00000300ff0b9b82 */ /* 0x000ea20000000800 */
[----:B-1----:R-:W-:-:S04]  /*0ac0*/  @P1 IMAD.WIDE.U32 R16, R17, UR8, R4 ;  /* 0x0000000811101c25 */ /* 0x002fc8000f8e0004 */
[----:B------:R-:W-:Y:S02]  /*0ad0*/  @P1 IMAD.IADD R17, R17, 0x1, R13 ;  /* 0x0000000111111824 */ /* 0x000fe400078e020d */
[----:B--2---:R-:W-:-:S04]  /*0ae0*/  @!P1 IMAD.WIDE.U32 R8, R4, R11, R8 ;  /* 0x0000000b04089225 */ /* 0x004fc800078e0008 */
[----:B------:R-:W-:Y:S02]  /*0af0*/  @!P1 IMAD.MOV.U32 R16, RZ, RZ, R8 ;  /* 0x000000ffff109224 */ /* 0x000fe400078e0008 */
[----:B------:R-:W-:Y:S01]  /*0b00*/  @!P1 IMAD.MOV.U32 R17, RZ, RZ, R9 ;  /* 0x000000ffff119224 */ /* 0x000fe200078e0009 */
[----:B------:R-:W-:Y:S06]  /*0b10*/  @!P2 BRA `(.L_x_6) ;  /* 0x00000000000ca947 */ /* 0x000fec0003800000 */
[----:B------:R-:W-:Y:S01]  /*0b20*/  UCGABAR_WAIT ;  /* 0x0000000000007dc7 */ /* 0x000fe20008000000 */
[----:B------:R-:W-:Y:S01]  /*0b30*/  CCTL.IVALL ;  /* 0x00000000ff00798f */ /* 0x000fe20002000000 */
[----:B------:R-:W-:Y:S05]  /*0b40*/  BRA `(.L_x_7) ;  /* 0x0000000000047947 */ /* 0x000fea0003800000 */
.L_x_6:
[----:B------:R-:W-:Y:S06]  /*0b50*/  BAR.SYNC.DEFER_BLOCKING 0x0 ;  /* 0x0000000000007b1d */ /* 0x000fec0000010000 */
.L_x_7:
[----:B------:R-:W-:Y:S05]  /*0b60*/  @!P3 BRA `(.L_x_8) ;  /* 0x0000008000f0b947 */ /* 0x000fea0003800000 */
[----:B------:R-:W-:-:S13]  /*0b70*/  ISETP.GT.U32.AND P0, PT, R6, 0x1, PT ;  /* 0x000000010600780c */ /* 0x000fda0003f04070 */
[----:B0-----:R-:W-:Y:S05]  /*0b80*/  @P0 EXIT ;  /* 0x000000000000094d */ /* 0x001fea0003800000 */
[----:B------:R-:W-:Y:S01]  /*0b90*/  ULDC.64 UR4, c[0x0][0x650] ;  /* 0x0001940000047ab9 */ /* 0x000fe20000000a00 */
[----:B------:R-:W-:Y:S01]  /*0ba0*/  PRMT R0, RZ, 0x7610, R0 ;  /* 0x00007610ff007816 */ /* 0x000fe20000000000 */
[----:B------:R-:W-:Y:S01]  /*0bb0*/  IMAD.MOV.U32 R126, RZ, RZ, -0x1 ;  /* 0xffffffffff7e7424 */ /* 0x000fe200078e00ff */
[----:B------:R-:W-:Y:S01]  /*0bc0*/  ISETP.GE.U32.AND P0, PT, R16, UR4, PT ;  /* 0x0000000410007c0c */ /* 0x000fe2000bf06070 */
[----:B------:R-:W-:Y:S02]  /*0bd0*/  IMAD.MOV.U32 R123, RZ, RZ, -0x1 ;  /* 0xffffffffff7b7424 */ /* 0x000fe400078e00ff */
[----:B------:R-:W-:Y:S01]  /*0be0*/  IMAD.MOV.U32 R121, RZ, RZ, -0x1 ;  /* 0xffffffffff797424 */ /* 0x000fe200078e00ff */
[----:B------:R-:W-:-:S13]  /*0bf0*/  ISETP.GE.U32.AND.EX P0, PT, R17, UR5, PT, P0 ;  /* 0x0000000511007c0c */ /* 0x000fda000bf06100 */
[----:B------:R-:W-:Y:S05]  /*0c00*/  @P0 BRA `(.L_x_9) ;  /* 0x0000000400280947 */ /* 0x000fea0003800000 */
[----:B------:R-:W0:Y:S01]  /*0c10*/  LDC.64 R24, c[0x0][0x628] ;  /* 0x00018a00ff187b82 */ /* 0x000e220000000a00 */
[----:B------:R-:W-:Y:S02]  /*0c20*/  IMAD.MOV.U32 R8, RZ, RZ, R16 ;  /* 0x000000ffff087224 */ /* 0x000fe400078e0010 */
[----:B------:R-:W-:-:S05]  /*0c30*/  IMAD.MOV.U32 R9, RZ, RZ, R17 ;  /* 0x000000ffff097224 */ /* 0x000fca00078e0011 */
[----:B------:R-:W1:Y:S08]  /*0c40*/  LDC R0, c[0x0][0x630] ;  /* 0x00018c00ff007b82 */ /* 0x000e700000000800 */
[----:B------:R-:W2:Y:S01]  /*0c50*/  LDC.64 R26, c[0x0][0x620] ;  /* 0x00018800ff1a7b82 */ /* 0x000ea20000000a00 */
[----:B0-----:R-:W-:-:S04]  /*0c60*/  ISETP.NE.U32.AND P0, PT, R24, RZ, PT ;  /* 0x000000ff1800720c */ /* 0x001fc80003f05070 */
[----:B------:R-:W-:-:S13]  /*0c70*/  ISETP.NE.AND.EX P0, PT, R25, RZ, PT, P0 ;  /* 0x000000ff1900720c */ /* 0x000fda0003f05300 */
[----:B-12---:R-:W-:Y:S05]  /*0c80*/  @!P0 BRA `(.L_x_10) ;  /* 0x0000000000288947 */ /* 0x006fea0003800000 */
[----:B------:R-:W0:Y:S02]  /*0c90*/  LDC R13, c[0x0][0x634] ;  /* 0x00018d00ff0d7b82 */ /* 0x000e240000000800 */
[----:B0-----:R-:W-:-:S05]  /*0ca0*/  IADD3 R13, P0, R16, R13, RZ ;  /* 0x0000000d100d7210 */ /* 0x001fca0007f1e0ff */
[----:B------:R-:W-:-:S04]  /*0cb0*/  IMAD.X R15, RZ, RZ, R17, P0 ;  /* 0x000000ffff0f7224 */ /* 0x000fc800000e0611 */
[----:B------:R-:W-:-:S04]  /*0cc0*/  IMAD.WIDE.U32 R8, R15, R24, RZ ;  /* 0x000000180f087225 */ /* 0x000fc800078e00ff */
[----:B------:R-:W-:-:S04]  /*0cd0*/  IMAD.WIDE.U32 R10, P0, R13, R25, R8 ;  /* 0x000000190d0a7225 */ /* 0x000fc80007800008 */
[----:B------:R-:W-:-:S04]  /*0ce0*/  IMAD.WIDE.U32 R8, R13, R24, RZ ;  /* 0x000000180d087225 */ /* 0x000fc800078e00ff */
[----:B------:R-:W-:Y:S01]  /*0cf0*/  IMAD.X R13, RZ, RZ, RZ, P0 ;  /* 0x000000ffff0d7224 */ /* 0x000fe200000e06ff */
[----:B------:R-:W-:Y:S01]  /*0d00*/  IADD3 RZ, P0, R9, R10, RZ ;  /* 0x0000000a09ff7210 */ /* 0x000fe20007f1e0ff */
[----:B------:R-:W-:-:S04]  /*0d10*/  IMAD.MOV.U32 R12, RZ, RZ, R11 ;  /* 0x000000ffff0c7224 */ /* 0x000fc800078e000b */
[----:B------:R-:W-:-:S08]  /*0d20*/  IMAD.WIDE.U32.X R8, R15, R25, R12, P0 ;  /* 0x000000190f087225 */ /* 0x000fd000000e040c */
.L_x_10:
[----:B------:R-:W0:Y:S01]  /*0d30*/  LDC.64 R24, c[0x0][0x640] ;  /* 0x00019000ff187b82 */ /* 0x000e220000000a00 */
[-CC-:B------:R-:W-:Y:S01]  /*0d40*/  SHF.R.U64 R121, R8, R0.reuse, R9.reuse ;  /* 0x0000000008797219 */ /* 0x180fe20000001209 */
[----:B------:R-:W-:Y:S01]  /*0d50*/  IMAD R30, R7, R21, R4 ;  /* 0x00000015071e7224 */ /* 0x000fe200078e0204 */
[----:B------:R-:W-:Y:S01]  /*0d60*/  SHF.R.U32.HI R0, RZ, R0, R9 ;  /* 0x00000000ff007219 */ /* 0x000fe20000011609 */
[----:B------:R-:W-:Y:S01]  /*0d70*/  IMAD.MOV.U32 R21, RZ, RZ, 0x1 ;  /* 0x00000001ff157424 */ /* 0x000fe200078e00ff */
[----:B------:R-:W-:-:S03]  /*0d80*/  IADD3 R5, P0, RZ, -R121, RZ ;  /* 0x80000079ff057210 */ /* 0x000fc60007f1e0ff */
[----:B------:R-:W1:Y:S02]  /*0d90*/  LDC R6, c[0x0][0x618] ;  /* 0x00018600ff067b82 */ /* 0x000e640000000800 */
[----:B------:R-:W-:-:S04]  /*0da0*/  IMAD.X R9, RZ, RZ, ~R0, P0 ;  /* 0x000000ffff097224 */ /* 0x000fc800000e0e00 */
[-C--:B------:R-:W-:Y:S02]  /*0db0*/  IMAD R0, R9, R26.reuse, RZ ;  /* 0x0000001a09007224 */ /* 0x080fe400078e02ff */
[----:B------:R-:W2:Y:S01]  /*0dc0*/  LDC R11, c[0x0][0x608] ;  /* 0x00018200ff0b7b82 */ /* 0x000ea20000000800 */
[----:B------:R-:W-:-:S04]  /*0dd0*/  IMAD.WIDE.U32 R8, R5, R26, R16 ;  /* 0x0000001a05087225 */ /* 0x000fc800078e0010 */
[----:B------:R-:W-:-:S03]  /*0de0*/  IMAD R5, R5, R27, R0 ;  /* 0x0000001b05057224 */ /* 0x000fc600078e0200 */
[----:B------:R-:W3:Y:S01]  /*0df0*/  LDC R12, c[0x0][0x658] ;  /* 0x00019600ff0c7b82 */ /* 0x000ee20000000800 */
[----:B0-----:R-:W-:Y:S01]  /*0e00*/  ISETP.NE.U32.AND P0, PT, R24, RZ, PT ;  /* 0x000000ff1800720c */ /* 0x001fe20003f05070 */
[----:B------:R-:W-:Y:S01]  /*0e10*/  IMAD.IADD R5, R9, 0x1, R5 ;  /* 0x0000000109057824 */ /* 0x000fe200078e0205 */
[----:B------:R-:W-:Y:S02]  /*0e20*/  MOV R9, 0xffffffff ;  /* 0xffffffff00097802 */ /* 0x000fe40000000f00 */
[----:B------:R-:W-:-:S03]  /*0e30*/  ISETP.NE.AND.EX P0, PT, R25, RZ, PT, P0 ;  /* 0x000000ff1900720c */ /* 0x000fc60003f05300 */
[----:B------:R-:W0:Y:S01]  /*0e40*/  LDC R15, c[0x0][0x600] ;  /* 0x00018000ff0f7b82 */ /* 0x000e220000000800 */
[-CC-:B-1----:R-:W-:Y:S02]  /*0e50*/  SHF.R.U64 R13, R8, R6.reuse, R5.reuse ;  /* 0x00000006080d7219 */ /* 0x182fe40000001205 */
[----:B------:R-:W-:-:S05]  /*0e60*/  SHF.R.U32.HI R0, RZ, R6, R5 ;  /* 0x00000006ff007219 */ /* 0x000fca0000011605 */
[----:B------:R-:W1:Y:S01]  /*0e70*/  LDC R14, c[0x0][0x648] ;  /* 0x00019200ff0e7b82 */ /* 0x000e620000000800 */
[-CC-:B--2---:R-:W-:Y:S02]  /*0e80*/  SHF.R.U64 R27, R13, R11.reuse, R0.reuse ;  /* 0x0000000b0d1b7219 */ /* 0x184fe40000001200 */
[----:B------:R-:W-:-:S05]  /*0e90*/  SHF.R.U32.HI R5, RZ, R11, R0 ;  /* 0x0000000bff057219 */ /* 0x000fca0000011600 */
[----:B------:R-:W2:Y:S01]  /*0ea0*/  LDC R20, c[0x0][0x638] ;  /* 0x00018e00ff147b82 */ /* 0x000ea20000000800 */
[-CC-:B---3--:R-:W-:Y:S02]  /*0eb0*/  SHF.R.U64 R28, R27, R12.reuse, R5.reuse ;  /* 0x0000000c1b1c7219 */ /* 0x188fe40000001205 */
[-C--:B------:R-:W-:Y:S02]  /*0ec0*/  SHF.L.U32 R0, R9, R12.reuse, RZ ;  /* 0x0000000c09007219 */ /* 0x080fe400000006ff */
[----:B------:R-:W-:Y:S01]  /*0ed0*/  SHF.R.U32.HI R5, RZ, R12, R5 ;  /* 0x0000000cff057219 */ /* 0x000fe20000011605 */
[----:B------:R-:W-:Y:S01]  /*0ee0*/  IMAD.MOV.U32 R4, RZ, RZ, R28 ;  /* 0x000000ffff047224 */ /* 0x000fe200078e001c */
[----:B------:R-:W-:Y:S01]  /*0ef0*/  LOP3.LUT R10, RZ, R0, RZ, 0x33, !PT ;  /* 0x00000000ff0a7212 */ /* 0x000fe200078e33ff */
[----:B------:R-:W3:Y:S01]  /*0f00*/  LDC R26, c[0x0][0x610] ;  /* 0x00018400ff1a7b82 */ /* 0x000ee20000000800 */
[----:B------:R-:W-:Y:S05]  /*0f10*/  @!P0 BRA `(.L_x_11) ;  /* 0x0000000000288947 */ /* 0x000fea0003800000 */
[----:B------:R-:W4:Y:S02]  /*0f20*/  LDC R9, c[0x0][0x64c] ;  /* 0x00019300ff097b82 */ /* 0x000f240000000800 */
[----:B----4-:R-:W-:-:S05]  /*0f30*/  IADD3 R9, P0, R28, R9, RZ ;  /* 0x000000091c097210 */ /* 0x010fca0007f1e0ff */
        /* <DEDUP_REMOVED lines=8> */
.L_x_11:
[----:B-1----:R-:W-:Y:S01]  /*0fc0*/  SHF.R.U64 R4, R4, R14, R5 ;  /* 0x0000000e04047219 */ /* 0x002fe20000001205 */
[----:B0-----:R-:W-:Y:S01]  /*0fd0*/  VIADD R6, R15, 0xffffffff ;  /* 0xffffffff0f067836 */ /* 0x001fe20000000000 */
[----:B------:R-:W-:Y:S02]  /*0fe0*/  SHF.L.U32 R0, R21, R12, RZ ;  /* 0x0000000c15007219 */ /* 0x000fe400000006ff */
[----:B------:R-:W-:Y:S01]  /*0ff0*/  LOP3.LUT R5, R27, R10, RZ, 0xc0, !PT ;  /* 0x0000000a1b057212 */ /* 0x000fe200078ec0ff */
[----:B------:R-:W-:Y:S01]  /*1000*/  IMAD.MOV R7, RZ, RZ, -R4 ;  /* 0x000000ffff077224 */ /* 0x000fe200078e0a04 */
[----:B------:R-:W-:Y:S02]  /*1010*/  SEL R3, R3, R30, !P1 ;  /* 0x0000001e03037207 */ /* 0x000fe40004800000 */
[----:B------:R-:W-:Y:S01]  /*1020*/  LOP3.LUT R6, R13, R6, RZ, 0xc0, !PT ;  /* 0x000000060d067212 */ /* 0x000fe200078ec0ff */
[----:B------:R-:W-:Y:S02]  /*1030*/  IMAD R4, R0, R4, R5 ;  /* 0x0000000400047224 */ /* 0x000fe400078e0205 */
[----:B--2---:R-:W-:-:S02]  /*1040*/  IMAD R0, R7, R20, R28 ;  /* 0x0000001407007224 */ /* 0x004fc400078e021c */
[----:B---3--:R-:W-:Y:S02]  /*1050*/  IMAD R3, R4, R26, R3 ;  /* 0x0000001a04037224 */ /* 0x008fe400078e0203 */
[----:B------:R-:W-:Y:S02]  /*1060*/  IMAD R126, R0, R15, R6 ;  /* 0x0000000f007e7224 */ /* 0x000fe400078e0206 */
[----:B------:R-:W-:-:S03]  /*1070*/  IMAD.MOV.U32 R4, RZ, RZ, 0x1 ;  /* 0x00000001ff047424 */ /* 0x000fc600078e00ff */
[----:B------:R-:W-:Y:S02]  /*1080*/  SEL R123, R126, R3, !P1 ;  /* 0x000000037e7b7207 */ /* 0x000fe40004800000 */
[----:B------:R-:W-:Y:S02]  /*1090*/  PRMT R0, R4, 0x7610, R0 ;  /* 0x0000761004007816 */ /* 0x000fe40000000000 */
[----:B------:R-:W-:-:S07]  /*10a0*/  SEL R126, R3, R126, !P1 ;  /* 0x0000007e037e7207 */ /* 0x000fce0004800000 */
.L_x_9:
[----:B------:R-:W-:-:S08]  /*10b0*/  NOP ;  /* 0x0000000000007918 */ /* 0x000fd00000000000 */
[----:B------:R-:W0:Y:S02]  /*10c0*/  USETMAXREG.TRY_ALLOC.CTAPOOL UP0, 0xe8 ;  /* 0x000000e8000079c8 */ /* 0x000e240008000600 */
[----:B0-----:R-:W-:-:S13]  /*10d0*/  PLOP3.LUT P0, PT, PT, PT, UP0, 0x80, 0x0 ;  /* 0x000000000000781c */ /* 0x001fda0003f0f008 */
[----:B------:R-:W-:Y:S05]  /*10e0*/  @!P0 BRA `(.L_x_9) ;  /* 0xfffffffc00f08947 */ /* 0x000fea000383ffff */
[----:B------:R-:W-:Y:S01]  /*10f0*/  ULDC.64 UR4, c[0x0][0x598] ;  /* 0x0001660000047ab9 */ /* 0x000fe20000000a00 */
[----:B------:R-:W-:Y:S01]  /*1100*/  ULDC.64 UR36, c[0x0][0x208] ;  /* 0x0000820000247ab9 */ /* 0x000fe20000000a00 */
[----:B------:R-:W-:-:S04]  /*1110*/  ISETP.NE.U32.AND P0, PT, RZ, UR4, PT ;  /* 0x00000004ff007c0c */ /* 0x000fc8000bf05070 */
[----:B------:R-:W-:-:S13]  /*1120*/  ISETP.NE.AND.EX P0, PT, RZ, UR5, PT, P0 ;  /* 0x00000005ff007c0c */ /* 0x000fda000bf05300 */
[----:B------:R-:W-:Y:S05]  /*1130*/  @!P0 BRA `(.L_x_12) ;  /* 0x00000000001c8947 */ /* 0x000fea0003800000 */
[----:B------:R-:W0:Y:S02]  /*1140*/  LDC.64 R4, c[0x0][0x598] ;  /* 0x00016600ff047b82 */ /* 0x000e240000000a00 */
[----:B0-----:R-:W2:Y:S02]  /*1150*/  LDG.E.64 R4, desc[UR36][R4.64] ;  /* 0x0000002404047981 */ /* 0x001ea4000c1e1b00 */
[----:B--2---:R-:W-:-:S04]  /*1160*/  ISETP.NE.U32.AND P0, PT, R4, RZ, PT ;  /* 0x000000ff0400720c */ /* 0x004fc80003f05070 */
[----:B------:R-:W-:-:S13]  /*1170*/  ISETP.NE.AND.EX P0, PT, R5, RZ, PT, P0 ;  /* 0x000000ff0500720c */ /* 0x000fda0003f05300 */
[----:B------:R-:W-:Y:S05]  /*1180*/  @!P0 BRA `(.L_x_12) ;  /* 0x0000000000088947 */ /* 0x000fea0003800000 */
[----:B------:R0:W5:Y:S01]  /*1190*/  LD.E R120, desc[UR36][R4.64] ;  /* 0x0000002404787980 */ /* 0x000162000c101900 */
[----:B------:R-:W-:Y:S05]  /*11a0*/  BRA `(.L_x_13) ;  /* 0x0000000000247947 */ /* 0x000fea0003800000 */
.L_x_12:
[----:B------:R-:W-:Y:S02]  /*11b0*/  ULDC.64 UR4, c[0x0][0x588] ;  /* 0x0001620000047ab9 */ /* 0x000fe40000000a00 */
[----:B------:R-:W-:-:S04]  /*11c0*/  ISETP.NE.U32.AND P0, PT, RZ, UR4, PT ;  /* 0x00000004ff007c0c */ /* 0x000fc8000bf05070 */
[----:B------:R-:W-:-:S13]  /*11d0*/  ISETP.NE.AND.EX P0, PT, RZ, UR5, PT, P0 ;  /* 0x00000005ff007c0c */ /* 0x000fda000bf05300 */
[----:B------:R-:W-:Y:S05]  /*11e0*/  @!P0 BRA `(.L_x_14) ;  /* 0x00000000000c8947 */ /* 0x000fea0003800000 */
[----:B------:R-:W0:Y:S02]  /*11f0*/  LDC.64 R4, c[0x0][0x588] ;  /* 0x00016200ff047b82 */ /* 0x000e240000000a00 */
[----:B0-----:R1:W5:Y:S01]  /*1200*/  LDG.E R120, desc[UR36][R4.64] ;  /* 0x0000002404787981 */ /* 0x001362000c1e1900 */
[----:B------:R-:W-:Y:S05]  /*1210*/  BRA `(.L_x_13) ;  /* 0x0000000000087947 */ /* 0x000fea0003800000 */
.L_x_14:
[----:B------:R-:W-:Y:S02]  /*1220*/  ULDC UR4, c[0x0][0x580] ;  /* 0x0001600000047ab9 */ /* 0x000fe40000000800 */
[----:B------:R-:W-:-:S07]  /*1230*/  IMAD.U32 R120, RZ, RZ, UR4 ;  /* 0x00000004ff787e24 */ /* 0x000fce000f8e00ff */
.L_x_13:
[----:B------:R-:W-:Y:S02]  /*1240*/  ULDC.64 UR4, c[0x0][0x5a0] ;  /* 0x0001680000047ab9 */ /* 0x000fe40000000a00 */
[----:B------:R-:W-:-:S04]  /*1250*/  ISETP.NE.U32.AND P0, PT, RZ, UR4, PT ;  /* 0x00000004ff007c0c */ /* 0x000fc8000bf05070 */
[----:B------:R-:W-:-:S13]  /*1260*/  ISETP.NE.AND.EX P0, PT, RZ, UR5, PT, P0 ;  /* 0x00000005ff007c0c */ /* 0x000fda000bf05300 */
[----:B------:R-:W-:Y:S05]  /*1270*/  @!P0 BRA `(.L_x_15) ;  /* 0x00000000001c8947 */ /* 0x000fea0003800000 */
[----:B01----:R-:W0:Y:S02]  /*1280*/  LDC.64 R4, c[0x0][0x5a0] ;  /* 0x00016800ff047b82 */ /* 0x003e240000000a00 */
[----:B0-----:R-:W2:Y:S02]  /*1290*/  LDG.E.64 R4, desc[UR36][R4.64] ;  /* 0x0000002404047981 */ /* 0x001ea4000c1e1b00 */
[----:B--2---:R-:W-:-:S04]  /*12a0*/  ISETP.NE.U32.AND P0, PT, R4, RZ, PT ;  /* 0x000000ff0400720c */ /* 0x004fc80003f05070 */
[----:B------:R-:W-:-:S13]  /*12b0*/  ISETP.NE.AND.EX P0, PT, R5, RZ, PT, P0 ;  /* 0x000000ff0500720c */ /* 0x000fda0003f05300 */
[----:B------:R-:W-:Y:S05]  /*12c0*/  @!P0 BRA `(.L_x_15) ;  /* 0x0000000000088947 */ /* 0x000fea0003800000 */
[----:B------:R0:W5:Y:S01]  /*12d0*/  LD.E R122, desc[UR36][R4.64] ;  /* 0x00000024047a7980 */ /* 0x000162000c101900 */
[----:B------:R-:W-:Y:S05]  /*12e0*/  BRA `(.L_x_16) ;  /* 0x0000000000247947 */ /* 0x000fea0003800000 */
.L_x_15:
[----:B------:R-:W-:Y:S02]  /*12f0*/  ULDC.64 UR4, c[0x0][0x590] ;  /* 0x0001640000047ab9 */ /* 0x000fe40000000a00 */
[----:B------:R-:W-:-:S04]  /*1300*/  ISETP.NE.U32.AND P0, PT, RZ, UR4, PT ;  /* 0x00000004ff007c0c */ /* 0x000fc8000bf05070 */
[----:B------:R-:W-:-:S13]  /*1310*/  ISETP.NE.AND.EX P0, PT, RZ, UR5, PT, P0 ;  /* 0x00000005ff007c0c */ /* 0x000fda000bf05300 */
[----:B------:R-:W-:Y:S05]  /*1320*/  @!P0 BRA `(.L_x_17) ;  /* 0x00000000000c8947 */ /* 0x000fea0003800000 */
[----:B01----:R-:W0:Y:S02]  /*1330*/  LDC.64 R4, c[0x0][0x590] ;  /* 0x00016400ff047b82 */ /* 0x003e240000000a00 */
[----:B0-----:R1:W5:Y:S01]  /*1340*/  LDG.E R122, desc[UR36][R4.64] ;  /* 0x00000024047a7981 */ /* 0x001362000c1e1900 */
[----:B------:R-:W-:Y:S05]  /*1350*/  BRA `(.L_x_16) ;  /* 0x0000000000087947 */ /* 0x000fea0003800000 */
.L_x_17:
[----:B------:R-:W-:Y:S02]  /*1360*/  ULDC UR4, c[0x0][0x584] ;  /* 0x0001610000047ab9 */ /* 0x000fe40000000800 */
[----:B------:R-:W-:-:S07]  /*1370*/  IMAD.U32 R122, RZ, RZ, UR4 ;  /* 0x00000004ff7a7e24 */ /* 0x000fce000f8e00ff */
.L_x_16:
[----:B------:R-:W-:-:S13]  /*1380*/  LOP3.LUT P0, RZ, R0, 0xff, RZ, 0xc0, !PT ;  /* 0x000000ff00ff7812 */ /* 0x000fda000780c0ff */
[----:B------:R-:W-:Y:S05]  /*1390*/  @!P0 EXIT ;  /* 0x000000000000894d */ /* 0x000fea0003800000 */
[----:B------:R-:W-:Y:S01]  /*13a0*/  ULDC UR4, c[0x0][0x28c] ;  /* 0x0000a30000047ab9 */ /* 0x000fe20000000800 */
[----:B------:R-:W-:Y:S01]  /*13b0*/  LOP3.LUT R132, R19, 0x1, RZ, 0xfc, !PT ;  /* 0x0000000113847812 */ /* 0x000fe200078efcff */
[----:B------:R-:W-:Y:S01]  /*13c0*/  UIADD3 UR4, UR4, 0xf, URZ ;  /* 0x0000000f04047890 */ /* 0x000fe2000fffe03f */
[----:B------:R-:W-:Y:S01]  /*13d0*/  UMOV UR38, URZ ;  /* 0x0000003f00267c82 */ /* 0x000fe20008000000 */
[----:B------:R-:W-:Y:S02]  /*13e0*/  UMOV UR39, URZ ;  /* 0x0000003f00277c82 */ /* 0x000fe40008000000 */
[----:B------:R-:W-:-:S04]  /*13f0*/  USHF.R.S32.HI UR5, URZ, 0x1f, UR4 ;  /* 0x0000001f3f057899 */ /* 0x000fc80008011404 */
[----:B------:R-:W-:-:S04]  /*1400*/  ULEA.HI UR5, UR5, UR4, URZ, 0x4 ;  /* 0x0000000405057291 */ /* 0x000fc8000f8f203f */
[----:B------:R-:W-:-:S12]  /*1410*/  USHF.R.S32.HI UR40, URZ, 0x4, UR5 ;  /* 0x000000043f287899 */ /* 0x000fd80008011405 */
.L_x_227:
[----:B------:R-:W-:Y:S01]  /*1420*/  LOP3.LUT R0, R18, 0x80, RZ, 0xc0, !PT ;  /* 0x0000008012007812 */ /* 0x000fe200078ec0ff */
[----:B--2---:R-:W2:Y:S01]  /*1430*/  S2UR UR6, SR_CgaCtaId ;  /* 0x00000000000679c3 */ /* 0x004ea20000008800 */
[----:B------:R-:W-:Y:S02]  /*1440*/  UMOV UR41, 0x400 ;  /* 0x0000040000297882 */ /* 0x000fe40000000000 */
[----:B------:R-:W-:-:S06]  /*1450*/  SHF.R.U32.HI R0, RZ, 0x7, R0 ;  /* 0x00000007ff007819 */ /* 0x000fcc0000011600 */
[----:B---3--:R-:W3:Y:S01]  /*1460*/  SHFL.IDX PT, R0, R0, RZ, 0x1f ;  /* 0x00001fff00007589 */ /* 0x008ee200000e0000 */
[----:B--2---:R-:W-:Y:S01]  /*1470*/  ULEA UR41, UR6, UR41, 0x18 ;  /* 0x0000002906297291 */ /* 0x004fe2000f8ec03f */
[----:B---3--:R-:W-:-:S13]  /*1480*/  R2UR UR4, R0 ;  /* 0x00000000000472ca */ /* 0x008fda00000e0000 */
[----:B------:R-:W-:-:S04]  /*1490*/  ULEA.HI UR5, UR4, UR4, URZ, 0x1 ;  /* 0x0000000404057291 */ /* 0x000fc8000f8f083f */
[----:B------:R-:W-:-:S04]  /*14a0*/  ULOP3.LUT UR5, UR5, 0x1ffffe, URZ, 0xc0, !UPT ;  /* 0x001ffffe05057892 */ /* 0x000fc8000f8ec03f */
[----:B------:R-:W-:-:S03]  /*14b0*/  UIADD3 UR5, UR4, -UR5, URZ ;  /* 0x8000000504057290 */ /* 0x000fc6000fffe03f */
[----:B------:R-:W-:Y:S01]  /*14c0*/  ULDC UR4, c[0x0][0x28c] ;  /* 0x0000a30000047ab9 */ /* 0x000fe20000000800 */
[----:B------:R-:W-:Y:S01]  /*14d0*/  ULEA UR5, UR5, UR41, 0xb ;  /* 0x0000002905057291 */ /* 0x000fe2000f8e583f */
[----:B------:R-:W-:-:S03]  /*14e0*/  ISETP.LT.AND P0, PT, RZ, UR4, PT ;  /* 0x00000004ff007c0c */ /* 0x000fc6000bf01270 */
[----:B------:R-:W-:-:S04]  /*14f0*/  UIADD3 UR5, UR5, 0x200, URZ ;  /* 0x0000020005057890 */ /* 0x000fc8000fffe03f */
[----:B------:R-:W-:-:S04]  /*1500*/  USHF.R.U32.HI UR5, URZ, 0x4, UR5 ;  /* 0x000000043f057899 */ /* 0x000fc80008011605 */
[----:B------:R-:W-:Y:S02]  /*1510*/  ULOP3.LUT UR42, UR5, 0x3fff, URZ, 0xc0, !UPT ;  /* 0x00003fff052a7892 */ /* 0x000fe4000f8ec03f */
[----:B----45:R-:W-:Y:S10]  /*1520*/  @P0 BRA `(.L_x_18) ;  /* 0x0000000000400947 */ /* 0x030ff40003800000 */
[----:B------:R-:W-:Y:S01]  /*1530*/  MOV R0, 0x0 ;  /* 0x0000000000007802 */ /* 0x000fe20000000f00 */
[----:B------:R-:W-:Y:S01]  /*1540*/  ULDC.64 UR4, c[0x4][0x68] ;  /* 0x01001a0000047ab9 */ /* 0x000fe20000000a00 */
[----:B------:R-:W-:Y:S01]  /*1550*/  ULDC.64 UR6, c[0x4][0x8] ;  /* 0x0100020000067ab9 */ /* 0x000fe20000000a00 */
[----:B01----:R-:W-:Y:S01]  /*1560*/  IMAD.U32 R4, RZ, RZ, UR4 ;  /* 0x00000004ff047e24 */ /* 0x003fe2000f8e00ff */
[----:B------:R0:W1:Y:S01]  /*1570*/  LDC.64 R14, c[0x4][R0] ;  /* 0x01000000000e7b82 */ /* 0x0000620000000a00 */
[----:B------:R-:W-:Y:S01]  /*1580*/  IMAD.U32 R5, RZ, RZ, UR5 ;  /* 0x00000005ff057e24 */ /* 0x000fe2000f8e00ff */
[----:B------:R-:W-:Y:S01]  /*1590*/  ULDC.64 UR4, c[0x4][0x70] ;  /* 0x01001c0000047ab9 */ /* 0x000fe20000000a00 */
[----:B------:R-:W-:Y:S02]  /*15a0*/  IMAD.U32 R10, RZ, RZ, UR6 ;  /* 0x00000006ff0a7e24 */ /* 0x000fe4000f8e00ff */
[----:B------:R-:W-:Y:S02]  /*15b0*/  IMAD.U32 R6, RZ, RZ, UR4 ;  /* 0x00000004ff067e24 */ /* 0x000fe4000f8e00ff */
[----:B------:R-:W-:-:S02]  /*15c0*/  IMAD.U32 R7, RZ, RZ, UR5 ;  /* 0x00000005ff077e24 */ /* 0x000fc4000f8e00ff */
[----:B------:R-:W-:Y:S02]  /*15d0*/  IMAD.U32 R11, RZ, RZ, UR7 ;  /* 0x00000007ff0b7e24 */ /* 0x000fe4000f8e00ff */
[----:B------:R-:W-:Y:S02]  /*15e0*/  IMAD.MOV.U32 R8, RZ, RZ, 0x1e1 ;  /* 0x000001e1ff087424 */ /* 0x000fe400078e00ff */
[----:B------:R-:W-:Y:S02]  /*15f0*/  IMAD.MOV.U32 R12, RZ, RZ, 0x1 ;  /* 0x00000001ff0c7424 */ /* 0x000fe400078e00ff */
[----:B0-----:R-:W-:-:S07]  /*1600*/  IMAD.MOV.U32 R13, RZ, RZ, RZ ;  /* 0x000000ffff0d7224 */ /* 0x001fce00078e00ff */
[----:B------:R-:W-:-:S07]  /*1610*/  LEPC R20, `(.L_x_18) ;  /* 0x000000001014794e */ /* 0x000fce0000000000 */
[----:B-1---5:R-:W-:Y:S05]  /*1620*/  CALL.ABS.NOINC R14 ;  /* 0x000000000e007343 */ /* 0x022fea0003c00000 */
.L_x_18:
[----:B------:R-:W-:-:S13]  /*1630*/  ISETP.NE.AND P0, PT, R132, 0x3, PT ;  /* 0x000000038400780c */ /* 0x000fda0003f05270 */
[----:B------:R-:W-:Y:S05]  /*1640*/  @!P0 BRA `(.L_x_19) ;  /* 0x0000000000048947 */ /* 0x000fea0003800000 */
[----:B------:R-:W-:Y:S01]  /*1650*/  BPT.TRAP 0x1 ;  /* 0x000000040000795c */ /* 0x000fe20000300000 */
.L_x_19:
[----:B------:R-:W-:Y:S02]  /*1660*/  IMAD.U32 R3, RZ, RZ, UR39 ;  /* 0x00000027ff037e24 */ /* 0x000fe4000f8e00ff */
[----:B------:R-:W-:-:S03]  /*1670*/  IMAD.U32 R0, RZ, RZ, UR38 ;  /* 0x00000026ff007e24 */ /* 0x000fc6000f8e00ff */
[----:B------:R-:W-:Y:S02]  /*1680*/  LEA R3, R3, UR41, 0x3 ;  /* 0x0000002903037c11 */ /* 0x000fe4000f8e18ff */
[----:B------:R-:W-:-:S04]  /*1690*/  SHF.L.U32 R0, R0, 0x1f, RZ ;  /* 0x0000001f00007819 */ /* 0x000fc800000006ff */
[----:B------:R2:W3:Y:S01]  /*16a0*/  SYNCS.PHASECHK.TRANS64.TRYWAIT P1, [R3+URZ], R0 ;  /* 0x00000000030075a7 */ /* 0x0004e2000802017f */
[----:B------:R-:W-:Y:S05]  /*16b0*/  @!P0 BRA `(.L_x_20) ;  /* 0x0000000000048947 */ /* 0x000fea0003800000 */
[----:B------:R-:W-:Y:S01]  /*16c0*/  BPT.TRAP 0x1 ;  /* 0x000000040000795c */ /* 0x000fe20000300000 */
.L_x_20:
[----:B---3--:R-:W-:Y:S05]  /*16d0*/  @P1 BRA `(.L_x_21) ;  /* 0x0000000000081947 */ /* 0x008fea0003800000 */
[----:B------:R-:W3:Y:S02]  /*16e0*/  SYNCS.PHASECHK.TRANS64.TRYWAIT P1, [R3+URZ], R0 ;  /* 0x00000000030075a7 */ /* 0x000ee4000802017f */
[----:B---3--:R-:W-:Y:S05]  /*16f0*/  @!P1 BRA `(.L_x_22) ;  /* 0x0000009400b09947 */ /* 0x008fea0003800000 */
.L_x_21:
[----:B------:R-:W-:-:S04]  /*1700*/  UISETP.LT.AND UP0, UPT, UR40, 0x1, UPT ;  /* 0x000000012800788c */ /* 0x000fc8000bf01270 */
[----:B------:R-:W-:-:S06]  /*1710*/  USEL UR4, UR40, 0x1, UP0 ;  /* 0x0000000128047887 */ /* 0x000fcc0008000000 */
[----:B--23--:R-:W-:Y:S01]  /*1720*/  IMAD.U32 R0, RZ, RZ, UR4 ;  /* 0x00000004ff007e24 */ /* 0x00cfe2000f8e00ff */
[----:B------:R-:W-:Y:S05]  /*1730*/  WARPSYNC.ALL ;  /* 0x0000000000007948 */ /* 0x000fea0003800000 */
[----:B------:R-:W-:-:S04]  /*1740*/  IADD3 R0, -R0, UR40, RZ ;  /* 0x0000002800007c10 */ /* 0x000fc8000fffe1ff */
[----:B------:R-:W-:Y:S01]  /*1750*/  ISETP.GE.AND P1, PT, R0, 0x1, PT ;  /* 0x000000010000780c */ /* 0x000fe20003f26270 */
[----:B------:R-:W-:Y:S01]  /*1760*/  UIADD3 UR4, UR41, 0x28200, URZ ;  /* 0x0002820029047890 */ /* 0x000fe2000fffe03f */
[----:B------:R-:W-:Y:S01]  /*1770*/  WARPGROUP.ARRIVE ;  /* 0x00000000000079c5 */ /* 0x000fe20000000000 */
[----:B------:R-:W-:Y:S02]  /*1780*/  ULOP3.LUT UR42, UR42, 0x10000, URZ, 0xfc, !UPT ;  /* 0x000100002a2a7892 */ /* 0x000fe4000f8efc3f */
[----:B------:R-:W-:Y:S01]  /*1790*/  USHF.R.U32.HI UR4, URZ, 0x4, UR4 ;  /* 0x000000043f047899 */ /* 0x000fe20008011604 */
[----:B------:R-:W-:Y:S01]  /*17a0*/  UMOV UR5, 0xc0000010 ;  /* 0xc000001000057882 */ /* 0x000fe20000000000 */
[----:B------:R-:W-:Y:S02]  /*17b0*/  UMOV UR7, 0xc0000010 ;  /* 0xc000001000077882 */ /* 0x000fe40000000000 */
[----:B------:R-:W-:-:S04]  /*17c0*/  ULOP3.LUT UR4, UR4, 0x3fff, URZ, 0xc0, !UPT ;  /* 0x00003fff04047892 */ /* 0x000fc8000f8ec03f */
[----:B------:R-:W-:Y:S02]  /*17d0*/  ULOP3.LUT UR9, UR4, 0x10000, URZ, 0xfc, !UPT ;  /* 0x0001000004097892 */ /* 0x000fe4000f8efc3f */
[----:B------:R-:W-:Y:S02]  /*17e0*/  ULEA UR4, UR39, UR42, 0x9 ;  /* 0x0000002a27047291 */ /* 0x000fe4000f8e483f */
[----:B------:R-:W-:-:S09]  /*17f0*/  UIMAD UR6, UR39, 0xc0, UR9 ;  /* 0x000000c0270678a4 */ /* 0x000fd2000f8e0209 */
[----:B------:R-:W-:Y:S01]  /*1800*/  HGMMA.64x96x16.F32 R72, gdesc[UR4], RZ, !UPT, gsb0 ;  /* 0x01600000044879f0 */ /* 0x000fe2000c0008ff */
[----:B------:R-:W-:Y:S01]  /*1810*/  UIADD3 UR4, UR4, 0x100, URZ ;  /* 0x0000010004047890 */ /* 0x000fe2000fffe03f */
[----:B------:R-:W-:Y:S01]  /*1820*/  UMOV UR5, 0xc0000010 ;  /* 0xc000001000057882 */ /* 0x000fe20000000000 */
[----:B------:R-:W-:Y:S02]  /*1830*/  WARPGROUP.DEPBAR.LE gsb0, 0x0 ;  /* 0x00008000000079c5 */ /* 0x000fe40000010000 */
[----:B------:R-:W-:-:S06]  /*1840*/  WARPGROUP.ARRIVE ;  /* 0x00000000000079c5 */ /* 0x000fcc0000000000 */
[----:B------:R-:W-:Y:S03]  /*1850*/  HGMMA.64x96x16.F32 R24, gdesc[UR4], RZ, !UPT, gsb0 ;  /* 0x01600000041879f0 */ /* 0x000fe6000c0008ff */
[----:B------:R-:W-:Y:S02]  /*1860*/  WARPGROUP.DEPBAR.LE gsb0, 0x0 ;  /* 0x00008000000079c5 */ /* 0x000fe40000010000 */
[----:B------:R-:W-:Y:S05]  /*1870*/  @!P1 BRA `(.L_x_23) ;  /* 0x0000000000cc9947 */ /* 0x000fea0003800000 */
[----:B------:R-:W-:Y:S01]  /*1880*/  UIADD3 UR4, UR39, 0x1, URZ ;  /* 0x0000000127047890 */ /* 0x000fe2000fffe03f */
[----:B------:R-:W-:Y:S02]  /*1890*/  IMAD.MOV.U32 R3, RZ, RZ, R0 ;  /* 0x000000ffff037224 */ /* 0x000fe400078e0000 */
[----:B01----:R-:W-:Y:S01]  /*18a0*/  IMAD.U32 R4, RZ, RZ, UR39 ;  /* 0x00000027ff047e24 */ /* 0x003fe2000f8e00ff */
[----:B------:R-:W-:-:S04]  /*18b0*/  UISETP.NE.AND UP0, UPT, UR4, 0x14, UPT ;  /* 0x000000140400788c */ /* 0x000fc8000bf05270 */
[----:B------:R-:W-:Y:S02]  /*18c0*/  USEL UR5, URZ, 0x1, UP0 ;  /* 0x000000013f057887 */ /* 0x000fe40008000000 */
[----:B------:R-:W-:Y:S02]  /*18d0*/  USEL UR8, UR4, URZ, UP0 ;  /* 0x0000003f04087287 */ /* 0x000fe40008000000 */
[----:B------:R-:W-:-:S06]  /*18e0*/  ULOP3.LUT UR5, UR38, UR5, URZ, 0x3c, !UPT ;  /* 0x0000000526057292 */ /* 0x000fcc000f8e3c3f */
[----:B------:R-:W-:-:S07]  /*18f0*/  IMAD.U32 R7, RZ, RZ, UR5 ;  /* 0x00000005ff077e24 */ /* 0x000fce000f8e00ff */
.L_x_30:
[----:B------:R-:W-:Y:S05]  /*1900*/  @!P0 BRA `(.L_x_24) ;  /* 0x0000000000048947 */ /* 0x000fea0003800000 */
[----:B------:R-:W-:Y:S01]  /*1910*/  BPT.TRAP 0x1 ;  /* 0x000000040000795c */ /* 0x000fe20000300000 */
.L_x_24:
[----:B------:R-:W-:Y:S01]  /*1920*/  ULEA UR4, UR8, UR41, 0x3 ;  /* 0x0000002908047291 */ /* 0x000fe2000f8e183f */
[----:B------:R-:W-:-:S08]  /*1930*/  SHF.L.U32 R5, R7, 0x1f, RZ ;  /* 0x0000001f07057819 */ /* 0x000fd000000006ff */
[----:B------:R0:W1:Y:S01]  /*1940*/  SYNCS.PHASECHK.TRANS64.TRYWAIT P1, [UR4], R5 ;  /* 0x00000005ff0075a7 */ /* 0x0000620008020144 */
[----:B------:R-:W-:Y:S05]  /*1950*/  @!P0 BRA `(.L_x_25) ;  /* 0x0000000000048947 */ /* 0x000fea0003800000 */
[----:B------:R-:W-:Y:S01]  /*1960*/  BPT.TRAP 0x1 ;  /* 0x000000040000795c */ /* 0x000fe20000300000 */
.L_x_25:
[----:B-1----:R-:W-:Y:S05]  /*1970*/  @P1 BRA `(.L_x_26) ;  /* 0x0000000000081947 */ /* 0x002fea0003800000 */
[----:B------:R-:W1:Y:S02]  /*1980*/  SYNCS.PHASECHK.TRANS64.TRYWAIT P1, [UR4], R5 ;  /* 0x00000005ff0075a7 */ /* 0x000e640008020144 */
[----:B-1----:R-:W-:Y:S05]  /*1990*/  @!P1 BRA `(.L_x_27) ;  /* 0x00000094001c9947 */ /* 0x002fea0003800000 */
.L_x_26:
[----:B------:R-:W-:Y:S01]  /*19a0*/  ULEA UR4, UR8, UR42, 0x9 ;  /* 0x0000002a08047291 */ /* 0x000fe2000f8e483f */
[----:B------:R-:W-:Y:S01]  /*19b0*/  WARPGROUP.ARRIVE ;  /* 0x00000000000079c5 */ /* 0x000fe20000000000 */
[----:B------:R-:W-:Y:S01]  /*19c0*/  UIMAD UR6, UR8, 0xc0, UR9 ;  /* 0x000000c0080678a4 */ /* 0x000fe2000f8e0209 */
[----:B------:R-:W-:Y:S01]  /*19d0*/  UMOV UR5, 0xc0000010 ;  /* 0xc000001000057882 */ /* 0x000fe20000000000 */
[----:B------:R-:W-:-:S07]  /*19e0*/  UMOV UR7, 0xc0000010 ;  /* 0xc000001000077882 */ /* 0x000fce0000000000 */
[----:B------:R-:W-:Y:S01]  /*19f0*/  HGMMA.64x96x16.F32 R72, gdesc[UR4], R72, gsb0 ;  /* 0x01600000044879f0 */ /* 0x000fe20008000848 */
[----:B------:R-:W-:Y:S01]  /*1a00*/  UIADD3 UR4, UR4, 0x100, URZ ;  /* 0x0000010004047890 */ /* 0x000fe2000fffe03f */
[----:B------:R-:W-:Y:S01]  /*1a10*/  UMOV UR5, 0xc0000010 ;  /* 0xc000001000057882 */ /* 0x000fe20000000000 */
[----:B------:R-:W-:Y:S02]  /*1a20*/  WARPGROUP.DEPBAR.LE gsb0, 0x0 ;  /* 0x00008000000079c5 */ /* 0x000fe40000010000 */
[----:B------:R-:W-:-:S06]  /*1a30*/  WARPGROUP.ARRIVE ;  /* 0x00000000000079c5 */ /* 0x000fcc0000000000 */
[----:B------:R-:W-:Y:S03]  /*1a40*/  HGMMA.64x96x16.F32 R24, gdesc[UR4], R24, gsb0 ;  /* 0x01600000041879f0 */ /* 0x000fe60008000818 */
[----:B------:R-:W-:Y:S02]  /*1a50*/  WARPGROUP.DEPBAR.LE gsb0, 0x0 ;  /* 0x00008000000079c5 */ /* 0x000fe40000010000 */
[----:B------:R-:W-:Y:S05]  /*1a60*/  @!P0 BRA `(.L_x_28) ;  /* 0x0000000000048947 */ /* 0x000fea0003800000 */
[----:B------:R-:W-:Y:S01]  /*1a70*/  BPT.TRAP 0x1 ;  /* 0x000000040000795c */ /* 0x000fe20000300000 */
.L_x_28:
[----:B------:R-:W-:-:S13]  /*1a80*/  ISETP.NE.AND P1, PT, R23, RZ, PT ;  /* 0x000000ff1700720c */ /* 0x000fda0003f25270 */
[----:B01----:R-:W-:-:S05]  /*1a90*/  @P1 LEA R5, R4, UR41, 0x3 ;  /* 0x0000002904051c11 */ /* 0x003fca000f8e18ff */
[----:B------:R-:W-:-:S05]  /*1aa0*/  @P1 VIADD R5, R5, 0xa0 ;  /* 0x000000a005051836 */ /* 0x000fca0000000000 */
[----:B------:R-:W-:-:S04]  /*1ab0*/  @P1 PRMT R5, R22, 0x654, R5 ;  /* 0x0000065416051816 */ /* 0x000fc80000000005 */
[----:B------:R0:W-:Y:S01]  /*1ac0*/  @P1 SYNCS.ARRIVE.TRANS64.RED.A1T0 RZ, [R5+URZ], RZ ;  /* 0x000000ff05ff19a7 */ /* 0x0001e2000810043f */
[----:B------:R-:W-:-:S13]  /*1ad0*/  ISETP.GT.U32.AND P1, PT, R19, 0x1, PT ;  /* 0x000000011300780c */ /* 0x000fda0003f24070 */
[----:B0-----:R-:W-:Y:S05]  /*1ae0*/  @P1 BRA `(.L_x_29) ;  /* 0x0000000000041947 */ /* 0x001fea0003800000 */
[----:B------:R-:W-:Y:S01]  /*1af0*/  BPT.TRAP 0x1 ;  /* 0x000000040000795c */ /* 0x000fe20000300000 */
.L_x_29:
[----:B------:R-:W-:Y:S01]  /*1b00*/  UIADD3 UR8, UR8, 0x1, URZ ;  /* 0x0000000108087890 */ /* 0x000fe2000fffe03f */
[C---:B------:R-:W-:Y:S01]  /*1b10*/  ISETP.GT.AND P2, PT, R3.reuse, 0x1, PT ;  /* 0x000000010300780c */ /* 0x040fe20003f44270 */
[----:B------:R-:W-:Y:S01]  /*1b20*/  VIADD R3, R3, 0xffffffff ;  /* 0xffffffff03037836 */ /* 0x000fe20000000000 */
[----:B------:R-:W-:Y:S01]  /*1b30*/  IADD3 R4, R4, 0x1, RZ ;  /* 0x0000000104047810 */ /* 0x000fe20007ffe0ff */
[----:B------:R-:W-:-:S03]  /*1b40*/  UISETP.NE.AND UP0, UPT, UR8, 0x14, UPT ;  /* 0x000000140800788c */ /* 0x000fc6000bf05270 */
[C---:B------:R-:W-:Y:S01]  /*1b50*/  ISETP.NE.AND P1, PT, R4.reuse, 0x14, PT ;  /* 0x000000140400780c */ /* 0x040fe20003f25270 */
[----:B------:R-:W-:Y:S02]  /*1b60*/  USEL UR4, URZ, 0x1, UP0 ;  /* 0x000000013f047887 */ /* 0x000fe40008000000 */
[----:B------:R-:W-:Y:S01]  /*1b70*/  USEL UR8, UR8, URZ, UP0 ;  /* 0x0000003f08087287 */ /* 0x000fe20008000000 */
[----:B------:R-:W-:-:S03]  /*1b80*/  SEL R4, R4, RZ, P1 ;  /* 0x000000ff04047207 */ /* 0x000fc60000800000 */
[----:B------:R-:W-:Y:S01]  /*1b90*/  LOP3.LUT R7, R7, UR4, RZ, 0x3c, !PT ;  /* 0x0000000407077c12 */ /* 0x000fe2000f8e3cff */
[----:B------:R-:W-:Y:S07]  /*1ba0*/  @P2 BRA `(.L_x_30) ;  /* 0xfffffffc00542947 */ /* 0x000fee000383ffff */
.L_x_23:
[----:B------:R-:W2:Y:S02]  /*1bb0*/  LDC R3, c[0x0][0x28c] ;  /* 0x0000a300ff037b82 */ /* 0x000ea40000000800 */
[----:B--2---:R-:W-:-:S13]  /*1bc0*/  ISETP.GE.AND P1, PT, R3, 0x1, PT ;  /* 0x000000010300780c */ /* 0x004fda0003f26270 */
[----:B------:R-:W-:Y:S05]  /*1bd0*/  @!P1 BRA `(.L_x_31) ;  /* 0x0000000000389947 */ /* 0x000fea0003800000 */
[----:B------:R-:W-:Y:S05]  /*1be0*/  @!P0 BRA `(.L_x_32) ;  /* 0x0000000000048947 */ /* 0x000fea0003800000 */
[----:B------:R-:W-:Y:S01]  /*1bf0*/  BPT.TRAP 0x1 ;  /* 0x000000040000795c */ /* 0x000fe20000300000 */
.L_x_32:
[----:B------:R-:W-:-:S13]  /*1c00*/  ISETP.NE.AND P0, PT, R23, RZ, PT ;  /* 0x000000ff1700720c */ /* 0x000fda0003f05270 */
[----:B------:R-:W-:-:S04]  /*1c10*/  @P0 VIADD R0, R0, UR39 ;  /* 0x0000002700000c36 */ /* 0x000fc80008000000 */
[----:B01----:R-:W-:-:S05]  /*1c20*/  @P0 IMAD.WIDE.U32 R4, R0, -0x33333333, RZ ;  /* 0xcccccccd00040825 */ /* 0x003fca00078e00ff */
[----:B------:R-:W-:-:S05]  /*1c30*/  @P0 SHF.R.U32.HI R5, RZ, 0x4, R5 ;  /* 0x00000004ff050819 */ /* 0x000fca0000011605 */
[----:B------:R-:W-:-:S05]  /*1c40*/  @P0 IMAD R0, R5, -0x14, R0 ;  /* 0xffffffec05000824 */ /* 0x000fca00078e0200 */
[----:B------:R-:W-:-:S05]  /*1c50*/  @P0 LEA R0, R0, UR41, 0x3 ;  /* 0x0000002900000c11 */ /* 0x000fca000f8e18ff */
[----:B------:R-:W-:-:S05]  /*1c60*/  @P0 VIADD R3, R0, 0xa0 ;  /* 0x000000a000030836 */ /* 0x000fca0000000000 */
[----:B------:R-:W-:-:S04]  /*1c70*/  @P0 PRMT R3, R22, 0x654, R3 ;  /* 0x0000065416030816 */ /* 0x000fc80000000003 */
[----:B------:R2:W-:Y:S01]  /*1c80*/  @P0 SYNCS.ARRIVE.TRANS64.RED.A1T0 RZ, [R3+URZ], RZ ;  /* 0x000000ff03ff09a7 */ /* 0x0005e2000810043f */
[----:B------:R-:W-:-:S13]  /*1c90*/  ISETP.GT.U32.AND P0, PT, R19, 0x1, PT ;  /* 0x000000011300780c */ /* 0x000fda0003f04070 */
[----:B--2---:R-:W-:Y:S05]  /*1ca0*/  @P0 BRA `(.L_x_31) ;  /* 0x0000000000040947 */ /* 0x004fea0003800000 */
[----:B------:R-:W-:Y:S01]  /*1cb0*/  BPT.TRAP 0x1 ;  /* 0x000000040000795c */ /* 0x000fe20000300000 */
.L_x_31:
[----:B------:R-:W2:Y:S01]  /*1cc0*/  LDC R6, c[0x0][0x288] ;  /* 0x0000a200ff067b82 */ /* 0x000ea20000000800 */
[--C-:B------:R-:W-:Y:S01]  /*1cd0*/  SHF.R.U32.HI R0, RZ, 0x2, R18.reuse ;  /* 0x00000002ff007819 */ /* 0x100fe20000011612 */
[----:B------:R-:W-:Y:S01]  /*1ce0*/  IMAD R11, R123, 0x60, RZ ;  /* 0x000000607b0b7824 */ /* 0x000fe200078e02ff */
[----:B01----:R-:W-:Y:S01]  /*1cf0*/  SHF.R.U32.HI R5, RZ, 0x7, R18 ;  /* 0x00000007ff057819 */ /* 0x003fe20000011612 */
[----:B------:R-:W-:Y:S01]  /*1d00*/  UIADD3 UR39, UR40, UR39, URZ ;  /* 0x0000002728277290 */ /* 0x000fe2000fffe03f */
[----:B------:R-:W-:Y:S01]  /*1d10*/  LOP3.LUT R4, R18, 0x60, RZ, 0xc0, !PT ;  /* 0x0000006012047812 */ /* 0x000fe200078ec0ff */
[----:B------:R-:W-:Y:S01]  /*1d20*/  ULDC UR7, c[0x0][0x284] ;  /* 0x0000a10000077ab9 */ /* 0x000fe20000000800 */
[----:B------:R-:W-:Y:S01]  /*1d30*/  LOP3.LUT R3, R0, 0x7, RZ, 0xc0, !PT ;  /* 0x0000000700037812 */ /* 0x000fe200078ec0ff */
[----:B------:R-:W-:Y:S01]  /*1d40*/  UISETP.GT.U32.AND UP0, UPT, UR39, 0x13, UPT ;  /* 0x000000132700788c */ /* 0x000fe2000bf04070 */
[----:B------:R-:W-:Y:S01]  /*1d50*/  LOP3.LUT R0, R5, 0x1, RZ, 0xc0, !PT ;  /* 0x0000000105007812 */ /* 0x000fe200078ec0ff */
[----:B------:R-:W-:Y:S01]  /*1d60*/  UISETP.GE.U32.AND UP1, UPT, UR40, 0x14, UPT ;  /* 0x000000142800788c */ /* 0x000fe2000bf26070 */
[----:B------:R-:W-:Y:S01]  /*1d70*/  SHF.R.U32.HI R8, RZ, 0x1, R4 ;  /* 0x00000001ff087819 */ /* 0x000fe20000011604 */
[----:B------:R-:W-:Y:S01]  /*1d80*/  UISETP.LT.U32.AND UP0, UPT, UR40, 0x14, UP0 ;  /* 0x000000142800788c */ /* 0x000fe20008701070 */
[----:B------:R-:W-:Y:S01]  /*1d90*/  LOP3.LUT R4, R18, 0x3, RZ, 0xc0, !PT ;  /* 0x0000000312047812 */ /* 0x000fe200078ec0ff */
[----:B------:R-:W-:Y:S01]  /*1da0*/  IMAD.SHL.U32 R10, R0, 0x40, RZ ;  /* 0x00000040000a7824 */ /* 0x000fe200078e00ff */
[----:B------:R-:W-:Y:S01]  /*1db0*/  IADD3 R5, RZ, -R8, -R3 ;  /* 0x80000008ff057210 */ /* 0x000fe20007ffe803 */
[----:B------:R-:W-:Y:S01]  /*1dc0*/  ULDC.64 UR8, c[0x0][0x5d0] ;  /* 0x0001740000087ab9 */ /* 0x000fe20000000a00 */
[----:B------:R-:W-:Y:S01]  /*1dd0*/  SHF.R.S32.HI R13, RZ, 0x1f, R121 ;  /* 0x0000001fff0d7819 */ /* 0x000fe20000011479 */
[----:B------:R-:W-:Y:S01]  /*1de0*/  UIMAD.WIDE.U32 UR4, UR39, -0x33333333, URZ ;  /* 0xcccccccd270478a5 */ /* 0x000fe2000f8e003f */
[----:B------:R-:W-:Y:S01]  /*1df0*/  LOP3.LUT R133, R10, 0x40, R3, 0xe2, !PT ;  /* 0x000000400a857812 */ /* 0x000fe200078ee203 */
[----:B------:R-:W-:Y:S01]  /*1e00*/  IMAD R123, R0, -0x40, R5 ;  /* 0xffffffc0007b7824 */ /* 0x000fe200078e0205 */
[----:B------:R-:W-:Y:S01]  /*1e10*/  USEL UR6, URZ, 0x1, !UP0 ;  /* 0x000000013f067887 */ /* 0x000fe2000c000000 */
[----:B------:R-:W-:Y:S01]  /*1e20*/  IMAD.SHL.U32 R0, R126, 0x100, RZ ;  /* 0x000001007e007824 */ /* 0x000fe200078e00ff */
[----:B------:R-:W-:Y:S01]  /*1e30*/  USHF.R.U32.HI UR4, URZ, 0x4, UR5 ;  /* 0x000000043f047899 */ /* 0x000fe20008011605 */
[----:B--2---:R-:W-:Y:S01]  /*1e40*/  IMAD R10, R4, -0x2, R6 ;  /* 0xfffffffe040a7824 */ /* 0x004fe200078e0206 */
[----:B------:R-:W-:Y:S01]  /*1e50*/  ISETP.GE.AND P0, PT, R11, R6, PT ;  /* 0x000000060b00720c */ /* 0x000fe20003f06270 */
[----:B------:R-:W-:Y:S01]  /*1e60*/  IMAD.SHL.U32 R6, R18, 0x2, RZ ;  /* 0x0000000212067824 */ /* 0x000fe200078e00ff */
[----:B------:R-:W-:Y:S01]  /*1e70*/  ULOP3.LUT UR38, UR38, UR6, URZ, 0x3c, !UPT ;  /* 0x0000000626267292 */ /* 0x000fe2000f8e3c3f */
[----:B------:R-:W-:Y:S01]  /*1e80*/  IMAD R4, R13, UR8, RZ ;  /* 0x000000080d047c24 */ /* 0x000fe2000f8e02ff */
[----:B------:R-:W-:Y:S01]  /*1e90*/  ISETP.GE.OR P0, PT, R0, UR7, P0 ;  /* 0x0000000700007c0c */ /* 0x000fe20008706670 */
[----:B------:R-:W-:Y:S01]  /*1ea0*/  IMAD.WIDE R126, R126, 0x100, RZ ;  /* 0x000001007e7e7825 */ /* 0x000fe200078e02ff */
[----:B------:R-:W-:Y:S01]  /*1eb0*/  LOP3.LUT R6, R11, 0x6, R6, 0xf8, !PT ;  /* 0x000000060b067812 */ /* 0x000fe200078ef806 */
[----:B------:R-:W-:Y:S01]  /*1ec0*/  UIMAD UR39, UR4, -0x14, UR39 ;  /* 0xffffffec042778a4 */ /* 0x000fe2000f8e0227 */
[----:B------:R-:W-:Y:S01]  /*1ed0*/  IADD3 R123, -R0, UR7, R123 ;  /* 0x00000007007b7c10 */ /* 0x000fe2000fffe17b */
[----:B------:R-:W-:Y:S01]  /*1ee0*/  IMAD R9, R121, UR9, R4 ;  /* 0x0000000979097c24 */ /* 0x000fe2000f8e0204 */
[----:B------:R-:W-:Y:S01]  /*1ef0*/  SHF.R.S32.HI R7, RZ, 0x1f, R6 ;  /* 0x0000001fff077819 */ /* 0x000fe20000011406 */
[----:B------:R-:W-:Y:S01]  /*1f00*/  @UP1 ULOP3.LUT UR38, UR38, 0x1, UR4, 0x78, !UPT ;  /* 0x0000000126261892 */ /* 0x000fe2000f8e7804 */
[----:B------:R-:W-:Y:S01]  /*1f10*/  LOP3.LUT R133, R126, R133, R8, 0xfe, !PT ;  /* 0x000000857e857212 */ /* 0x000fe200078efe08 */
[----:B------:R-:W-:-:S02]  /*1f20*/  IMAD.IADD R0, R10, 0x1, -R11 ;  /* 0x000000010a007824 */ /* 0x000fc400078e0a0b */
[----:B------:R-:W-:-:S04]  /*1f30*/  IMAD.WIDE.U32 R4, R121, UR8, R6 ;  /* 0x0000000879047c25 */ /* 0x000fc8000f8e0006 */
[----:B------:R-:W-:Y:S02]  /*1f40*/  IMAD.IADD R9, R5, 0x1, R9 ;  /* 0x0000000105097824 */ /* 0x000fe400078e0209 */
[----:B------:R-:W-:Y:S02]  /*1f50*/  IMAD.MOV.U32 R3, RZ, RZ, -0x1 ;  /* 0xffffffffff037424 */ /* 0x000fe400078e00ff */
[----:B------:R-:W-:Y:S01]  /*1f60*/  IMAD.MOV.U32 R8, RZ, RZ, R4 ;  /* 0x000000ffff087224 */ /* 0x000fe200078e0004 */
[----:B------:R-:W-:Y:S06]  /*1f70*/  @P0 BRA `(.L_x_33) ;  /* 0x0000006800400947 */ /* 0x000fec0003800000 */
[----:B------:R-:W0:Y:S01]  /*1f80*/  LDC.64 R4, c[0x0][0x5c8] ;  /* 0x00017200ff047b82 */ /* 0x000e220000000a00 */
[----:B-----5:R-:W-:Y:S01]  /*1f90*/  FSETP.NEU.AND P2, PT, R122, RZ, PT ;  /* 0x000000ff7a00720b */ /* 0x020fe20003f4d000 */
[----:B------:R-:W-:Y:S01]  /*1fa0*/  BSSY B0, `(.L_x_33) ;  /* 0x000068d000007945 */ /* 0x000fe20003800000 */
[----:B------:R-:W-:-:S04]  /*1fb0*/  ISETP.GT.AND P0, PT, R123, RZ, PT ;  /* 0x000000ff7b00720c */ /* 0x000fc80003f04270 */
[----:B------:R-:W-:Y:S01]  /*1fc0*/  ISETP.GT.AND P1, PT, R0, RZ, P0 ;  /* 0x000000ff0000720c */ /* 0x000fe20000724270 */
[-C--:B0-----:R-:W-:Y:S02]  /*1fd0*/  IMAD R10, R127, R4.reuse, RZ ;  /* 0x000000047f0a7224 */ /* 0x081fe400078e02ff */
[----:B------:R-:W-:-:S04]  /*1fe0*/  IMAD.WIDE.U32 R136, R133, R4, R8 ;  /* 0x0000000485887225 */ /* 0x000fc800078e0008 */
[----:B------:R-:W-:-:S04]  /*1ff0*/  IMAD R9, R133, R5, R10 ;  /* 0x0000000585097224 */ /* 0x000fc800078e020a */
[----:B------:R-:W-:Y:S01]  /*2000*/  IMAD.IADD R141, R137, 0x1, R9 ;  /* 0x00000001898d7824 */ /* 0x000fe200078e0209 */
[----:B------:R-:W-:Y:S06]  /*2010*/  @!P2 BRA `(.L_x_34) ;  /* 0x0000004c0030a947 */ /* 0x000fec0003800000 */
[----:B------:R-:W0:Y:S01]  /*2020*/  LDC.64 R20, c[0x0][0x5b8] ;  /* 0x00016e00ff147b82 */ /* 0x000e220000000a00 */
[----:B------:R-:W-:-:S07]  /*2030*/  ULDC.64 UR4, c[0x0][0x5c0] ;  /* 0x0001700000047ab9 */ /* 0x000fce0000000a00 */
[----:B------:R-:W1:Y:S08]  /*2040*/  LDC.64 R14, c[0x0][0x5b0] ;  /* 0x00016c00ff0e7b82 */ /* 0x000e700000000a00 */
[----:B------:R-:W2:Y:S01]  /*2050*/  LDC.64 R8, c[0x0][0x5a8] ;  /* 0x00016a00ff087b82 */ /* 0x000ea20000000a00 */
[-C--:B0-----:R-:W-:Y:S02]  /*2060*/  IMAD R10, R13, R20.reuse, RZ ;  /* 0x000000140d0a7224 */ /* 0x081fe400078e02ff */
[----:B------:R-:W-:-:S04]  /*2070*/  IMAD.WIDE.U32 R12, R121, R20, R6 ;  /* 0x00000014790c7225 */ /* 0x000fc800078e0006 */
[----:B------:R-:W-:Y:S02]  /*2080*/  IMAD R21, R121, R21, R10 ;  /* 0x0000001579157224 */ /* 0x000fe400078e020a */
[----:B-1----:R-:W-:Y:S02]  /*2090*/  IMAD R10, R127, R14, RZ ;  /* 0x0000000e7f0a7224 */ /* 0x002fe400078e02ff */
[----:B------:R-:W-:Y:S02]  /*20a0*/  IMAD.IADD R11, R13, 0x1, R21 ;  /* 0x000000010d0b7824 */ /* 0x000fe400078e0215 */
[----:B------:R-:W-:Y:S02]  /*20b0*/  IMAD R139, R133, R15, R10 ;  /* 0x0000000f858b7224 */ /* 0x000fe400078e020a */
[----:B------:R-:W-:-:S04]  /*20c0*/  IMAD.MOV.U32 R10, RZ, RZ, R12 ;  /* 0x000000ffff0a7224 */ /* 0x000fc800078e000c */
[----:B------:R-:W-:-:S04]  /*20d0*/  IMAD.WIDE.U32 R124, R133, R14, R10 ;  /* 0x0000000e857c7225 */ /* 0x000fc800078e000a */
[----:B------:R-:W-:Y:S01]  /*20e0*/  IMAD.IADD R125, R125, 0x1, R139 ;  /* 0x000000017d7d7824 */ /* 0x000fe200078e028b */
[----:B--2---:R-:W-:-:S04]  /*20f0*/  LEA R128, P2, R124, R8, 0x1 ;  /* 0x000000087c807211 */ /* 0x004fc800078408ff */
[----:B------:R-:W-:-:S05]  /*2100*/  LEA.HI.X R129, R124, R9, R125, 0x1, P2 ;  /* 0x000000097c817211 */ /* 0x000fca00010f0c7d */
[----:B------:R0:W2:Y:S01]  /*2110*/  @P1 LDG.E.LTC128B.U16 R137, desc[UR36][R128.64] ;  /* 0x0000002480891981 */ /* 0x0000a2000c1e1520 */
[----:B------:R-:W-:Y:S01]  /*2120*/  LEA R124, P2, R136, UR4, 0x1 ;  /* 0x00000004887c7c11 */ /* 0x000fe2000f8408ff */
[----:B------:R-:W-:Y:S01]  /*2130*/  IMAD.WIDE.U32 R130, R133, R14, R6 ;  /* 0x0000000e85827225 */ /* 0x000fe200078e0006 */
[----:B------:R-:W-:Y:S03]  /*2140*/  BSSY B1, `(.L_x_35) ;  /* 0x0000012000017945 */ /* 0x000fe60003800000 */
[----:B------:R-:W-:Y:S02]  /*2150*/  IMAD.IADD R131, R139, 0x1, R131 ;  /* 0x000000018b837824 */ /* 0x000fe400078e0283 */
[----:B------:R-:W-:-:S04]  /*2160*/  IMAD.WIDE.U32 R134, R121, R20, R130 ;  /* 0x0000001479867225 */ /* 0x000fc800078e0082 */
[----:B0-----:R-:W-:Y:S01]  /*2170*/  IMAD.SHL.U32 R128, R14, 0x8, RZ ;  /* 0x000000080e807824 */ /* 0x001fe200078e00ff */
[----:B------:R-:W-:Y:S01]  /*2180*/  LEA R130, P3, R134, R8, 0x1 ;  /* 0x0000000886827211 */ /* 0x000fe200078608ff */
[----:B--2---:R-:W-:-:S05]  /*2190*/  HADD2.F32 R125, -RZ, R137.H0_H0 ;  /* 0x20000089ff7d7230 */ /* 0x004fca0000004100 */
[----:B------:R-:W-:-:S04]  /*21a0*/  FMUL R125, R125, R122 ;  /* 0x0000007a7d7d7220 */ /* 0x000fc80000400000 */
[----:B------:R-:W-:Y:S01]  /*21b0*/  FFMA R125, R72, R120, R125 ;  /* 0x00000078487d7223 */ /* 0x000fe2000000007d */
[----:B------:R-:W-:-:S04]  /*21c0*/  IMAD.IADD R72, R21, 0x1, R135 ;  /* 0x0000000115487824 */ /* 0x000fc800078e0287 */
[----:B------:R-:W-:Y:S02]  /*21d0*/  F2FP.F16.F32.PACK_AB R129, RZ, R125 ;  /* 0x0000007dff81723e */ /* 0x000fe400000000ff */
[----:B------:R-:W-:Y:S02]  /*21e0*/  LEA.HI.X R125, R136, UR5, R141, 0x1, P2 ;  /* 0x00000005887d7c11 */ /* 0x000fe400090f0c8d */
[----:B------:R-:W-:Y:S02]  /*21f0*/  ISETP.GT.AND P2, PT, R0, 0x1, P0 ;  /* 0x000000010000780c */ /* 0x000fe40000744270 */
[--C-:B------:R-:W-:Y:S01]  /*2200*/  LEA.HI.X R131, R134, R9, R72.reuse, 0x1, P3 ;  /* 0x0000000986837211 */ /* 0x100fe200018f0c48 */
[----:B------:R0:W-:Y:S01]  /*2210*/  @P1 STG.E.U16 desc[UR36][R124.64], R129 ;  /* 0x000000817c001986 */ /* 0x0001e2000c101524 */
[----:B------:R-:W-:Y:S02]  /*2220*/  PRMT R72, R137, 0x7610, R72 ;  /* 0x0000761089487816 */ /* 0x000fe40000000048 */
[----:B0-----:R-:W-:-:S07]  /*2230*/  SHF.L.U64.HI R129, R14, 0x3, R15 ;  /* 0x000000030e817819 */ /* 0x001fce000001020f */
[----:B------:R-:W-:Y:S05]  /*2240*/  @!P2 BRA `(.L_x_36) ;  /* 0x000000000004a947 */ /* 0x000fea0003800000 */
[----:B------:R0:W5:Y:S02]  /*2250*/  LDG.E.LTC128B.U16 R72, desc[UR36][R130.64+0x2] ;  /* 0x0000022482487981 */ /* 0x000164000c1e1520 */
.L_x_36:
[----:B------:R-:W-:Y:S05]  /*2260*/  BSYNC B1 ;  /* 0x0000000000017941 */ /* 0x000fea0003800000 */
.L_x_35:
[----:B-----5:R-:W-:Y:S01]  /*2270*/  HADD2.F32 R135, -RZ, R72.H0_H0 ;  /* 0x20000048ff877230 */ /* 0x020fe20000004100 */
[----:B------:R-:W-:Y:S01]  /*2280*/  ISETP.GT.AND P1, PT, R123, 0x8, PT ;  /* 0x000000087b00780c */ /* 0x000fe20003f24270 */
[----:B------:R-:W-:-:S04]  /*2290*/  IMAD.WIDE.U32 R140, R133, R14, R128 ;  /* 0x0000000e858c7225 */ /* 0x000fc800078e0080 */
[----:B------:R-:W-:Y:S01]  /*22a0*/  FMUL R134, R135, R122 ;  /* 0x0000007a87867220 */ /* 0x000fe20000400000 */
[----:B------:R-:W-:Y:S01]  /*22b0*/  IMAD.IADD R139, R139, 0x1, R141 ;  /* 0x000000018b8b7824 */ /* 0x000fe200078e028d */
[----:B------:R-:W-:Y:S02]  /*22c0*/  ISETP.GT.AND P3, PT, R0, RZ, P1 ;  /* 0x000000ff0000720c */ /* 0x000fe40000f64270 */
[----:B------:R-:W-:Y:S01]  /*22d0*/  FFMA R134, R73, R120, R134 ;  /* 0x0000007849867223 */ /* 0x000fe20000000086 */
[----:B------:R-:W-:-:S04]  /*22e0*/  IADD3 R73, P4, R12, R140, RZ ;  /* 0x0000008c0c497210 */ /* 0x000fc80007f9e0ff */
[----:B------:R-:W-:Y:S01]  /*22f0*/  F2FP.F16.F32.PACK_AB R134, RZ, R134 ;  /* 0x00000086ff86723e */ /* 0x000fe200000000ff */
[----:B------:R-:W-:Y:S01]  /*2300*/  IMAD.X R138, R139, 0x1, R11, P4 ;  /* 0x000000018b8a7824 */ /* 0x000fe200020e060b */
[----:B------:R-:W-:-:S03]  /*2310*/  LEA R136, P4, R73, R8, 0x1 ;  /* 0x0000000849887211 */ /* 0x000fc600078808ff */
[----:B------:R1:W-:Y:S01]  /*2320*/  @P2 STG.E.U16 desc[UR36][R124.64+0x2], R134 ;  /* 0x000002867c002986 */ /* 0x0003e2000c101524 */
[----:B------:R-:W-:-:S05]  /*2330*/  LEA.HI.X R137, R73, R9, R138, 0x1, P4 ;  /* 0x0000000949897211 */ /* 0x000fca00020f0c8a */
[----:B------:R2:W3:Y:S01]  /*2340*/  @P3 LDG.E.LTC128B.U16 R72, desc[UR36][R136.64] ;  /* 0x0000002488483981 */ /* 0x0004e2000c1e1520 */
[----:B------:R-:W-:Y:S01]  /*2350*/  IMAD.SHL.U32 R135, R4, 0x10, RZ ;  /* 0x0000001004877824 */ /* 0x000fe200078e00ff */
[----:B------:R-:W-:Y:S01]  /*2360*/  IADD3 R140, P2, R6, R140, RZ ;  /* 0x0000008c068c7210 */ /* 0x000fe20007f5e0ff */
[----:B------:R-:W-:Y:S03]  /*2370*/  BSSY B1, `(.L_x_37) ;  /* 0x0000011000017945 */ /* 0x000fe60003800000 */
[----:B------:R-:W-:Y:S01]  /*2380*/  IADD3 R138, P4, R135, R124, RZ ;  /* 0x0000007c878a7210 */ /* 0x000fe20007f9e0ff */
[----:B------:R-:W-:Y:S01]  /*2390*/  IMAD.X R141, R7, 0x1, R139, P2 ;  /* 0x00000001078d7824 */ /* 0x000fe200010e068b */
[----:B------:R-:W-:Y:S01]  /*23a0*/  ISETP.GT.AND P2, PT, R0, 0x1, P1 ;  /* 0x000000010000780c */ /* 0x000fe20000f44270 */
[----:B------:R-:W-:-:S04]  /*23b0*/  IMAD.WIDE.U32 R140, R121, R20, R140 ;  /* 0x00000014798c7225 */ /* 0x000fc800078e008c */
[----:B-1----:R-:W-:Y:S01]  /*23c0*/  IMAD.IADD R134, R21, 0x1, R141 ;  /* 0x0000000115867824 */ /* 0x002fe200078e028d */
[----:B--2---:R-:W-:-:S04]  /*23d0*/  LEA R136, P5, R140, R8, 0x1 ;  /* 0x000000088c887211 */ /* 0x004fc800078a08ff */
[----:B------:R-:W-:Y:S01]  /*23e0*/  LEA.HI.X R137, R140, R9, R134, 0x1, P5 ;  /* 0x000000098c897211 */ /* 0x000fe200028f0c86 */
[----:B---3--:R-:W-:-:S05]  /*23f0*/  HADD2.F32 R73, -RZ, R72.H0_H0 ;  /* 0x20000048ff497230 */ /* 0x008fca0000004100 */
[----:B------:R-:W-:-:S04]  /*2400*/  FMUL R73, R73, R122 ;  /* 0x0000007a49497220 */ /* 0x000fc80000400000 */
[----:B------:R-:W-:Y:S01]  /*2410*/  FFMA R74, R74, R120, R73 ;  /* 0x000000784a4a7223 */ /* 0x000fe20000000049 */
[----:B------:R-:W-:-:S04]  /*2420*/  SHF.L.U64.HI R73, R4, 0x4, R5 ;  /* 0x0000000404497819 */ /* 0x000fc80000010205 */
[----:B------:R-:W-:Y:S01]  /*2430*/  F2FP.F16.F32.PACK_AB R74, RZ, R74 ;  /* 0x0000004aff4a723e */ /* 0x000fe200000000ff */
[----:B------:R-:W-:-:S05]  /*2440*/  IMAD.X R139, R73, 0x1, R125, P4 ;  /* 0x00000001498b7824 */ /* 0x000fca00020e067d */
[----:B------:R1:W-:Y:S01]  /*2450*/  @P3 STG.E.U16 desc[UR36][R138.64], R74 ;  /* 0x0000004a8a003986 */ /* 0x0003e2000c101524 */
[----:B------:R-:W-:Y:S05]  /*2460*/  @!P2 BRA `(.L_x_38) ;  /* 0x000000000004a947 */ /* 0x000fea0003800000 */
[----:B------:R2:W5:Y:S02]  /*2470*/  LDG.E.LTC128B.U16 R72, desc[UR36][R136.64+0x2] ;  /* 0x0000022488487981 */ /* 0x000564000c1e1520 */
.L_x_38:
[----:B------:R-:W-:Y:S05]  /*2480*/  BSYNC B1 ;  /* 0x0000000000017941 */ /* 0x000fea0003800000 */
.L_x_37:
[----:B-----5:R-:W-:Y:S01]  /*2490*/  HADD2.F32 R141, -RZ, R72.H0_H0 ;  /* 0x20000048ff8d7230 */ /* 0x020fe20000004100 */
[----:B------:R-:W-:Y:S01]  /*24a0*/  ISETP.GT.AND P3, PT, R0, 0x8, P0 ;  /* 0x000000080000780c */ /* 0x000fe20000764270 */
[----:B------:R-:W-:Y:S03]  /*24b0*/  BSSY B1, `(.L_x_39) ;  /* 0x000000a000017945 */ /* 0x000fe60003800000 */
[----:B-1----:R-:W-:-:S04]  /*24c0*/  FMUL R74, R141, R122 ;  /* 0x0000007a8d4a7220 */ /* 0x002fc80000400000 */
[----:B------:R-:W-:Y:S01]  /*24d0*/  FFMA R74, R75, R120, R74 ;  /* 0x000000784b4a7223 */ /* 0x000fe2000000004a */
[----:B------:R-:W-:-:S04]  /*24e0*/  @P2 IMAD.MOV.U32 R75, RZ, RZ, R139 ;  /* 0x000000ffff4b2224 */ /* 0x000fc800078e008b */
[----:B------:R-:W-:-:S04]  /*24f0*/  F2FP.F16.F32.PACK_AB R74, RZ, R74 ;  /* 0x0000004aff4a723e */ /* 0x000fc800000000ff */
[----:B------:R-:W-:Y:S01]  /*2500*/  PRMT R134, R74, 0x7610, R134 ;  /* 0x000076104a867816 */ /* 0x000fe20000000086 */
[----:B------:R-:W-:-:S05]  /*2510*/  @P2 IMAD.MOV.U32 R74, RZ, RZ, R138 ;  /* 0x000000ffff4a2224 */ /* 0x000fca00078e008a */
[----:B------:R1:W-:Y:S01]  /*2520*/  @P2 STG.E.U16 desc[UR36][R74.64+0x2], R134 ;  /* 0x000002864a002986 */ /* 0x0003e2000c101524 */
[----:B------:R-:W-:Y:S05]  /*2530*/  @!P3 BRA `(.L_x_40) ;  /* 0x000000000004b947 */ /* 0x000fea0003800000 */
[----:B------:R3:W5:Y:S02]  /*2540*/  LDG.E.LTC128B.U16 R72, desc[UR36][R130.64+0x10] ;  /* 0x0000102482487981 */ /* 0x000764000c1e1520 */
.L_x_40:
[----:B------:R-:W-:Y:S05]  /*2550*/  BSYNC B1 ;  /* 0x0000000000017941 */ /* 0x000fea0003800000 */
.L_x_39:
[----:B-1---5:R-:W-:Y:S01]  /*2560*/  HADD2.F32 R75, -RZ, R72.H0_H0 ;  /* 0x20000048ff4b7230 */ /* 0x022fe20000004100 */
[----:B------:R-:W-:Y:S01]  /*2570*/  ISETP.GT.AND P2, PT, R0, 0x9, P0 ;  /* 0x000000090000780c */ /* 0x000fe20000744270 */
[----:B------:R-:W-:Y:S01]  /*2580*/  @P3 IMAD.MOV.U32 R74, RZ, RZ, R124 ;  /* 0x000000ffff4a3224 */ /* 0x000fe200078e007c */
[----:B------:R-:W-:Y:S02]  /*2590*/  BSSY B1, `(.L_x_41) ;  /* 0x0000009000017945 */ /* 0x000fe40003800000 */
[----:B------:R-:W-:-:S04]  /*25a0*/  FMUL R75, R75, R122 ;  /* 0x0000007a4b4b7220 */ /* 0x000fc80000400000 */
[----:B------:R-:W-:-:S05]  /*25b0*/  FFMA R75, R76, R120, R75 ;  /* 0x000000784c4b7223 */ /* 0x000fca000000004b */
[----:B------:R-:W-:-:S04]  /*25c0*/  F2FP.F16.F32.PACK_AB R75, RZ, R75 ;  /* 0x0000004bff4b723e */ /* 0x000fc800000000ff */
[----:B------:R-:W-:Y:S02]  /*25d0*/  PRMT R76, R75, 0x7610, R76 ;  /* 0x000076104b4c7816 */ /* 0x000fe4000000004c */
[----:B------:R-:W-:-:S05]  /*25e0*/  @P3 MOV R75, R125 ;  /* 0x0000007d004b3202 */ /* 0x000fca0000000f00 */
[----:B------:R1:W-:Y:S01]  /*25f0*/  @P3 STG.E.U16 desc[UR36][R74.64+0x10], R76 ;  /* 0x0000104c4a003986 */ /* 0x0003e2000c101524 */
[----:B------:R-:W-:Y:S05]  /*2600*/  @!P2 BRA `(.L_x_42) ;  /* 0x000000000004a947 */ /* 0x000fea0003800000 */
[----:B------:R4:W5:Y:S02]  /*2610*/  LDG.E.LTC128B.U16 R72, desc[UR36][R130.64+0x12] ;  /* 0x0000122482487981 */ /* 0x000964000c1e1520 */
.L_x_42:
[----:B------:R-:W-:Y:S05]  /*2620*/  BSYNC B1 ;  /* 0x0000000000017941 */ /* 0x000fea0003800000 */
.L_x_41:
[----:B-1---5:R-:W-:Y:S01]  /*2630*/  HADD2.F32 R75, -RZ, R72.H0_H0 ;  /* 0x20000048ff4b7230 */ /* 0x022fe20000004100 */
[----:B------:R-:W-:Y:S01]  /*2640*/  ISETP.GT.AND P3, PT, R0, 0x8, P1 ;  /* 0x000000080000780c */ /* 0x000fe20000f64270 */
[----:B------:R-:W-:Y:S03]  /*2650*/  BSSY B1, `(.L_x_43) ;  /* 0x000000a000017945 */ /* 0x000fe60003800000 */
[----:B------:R-:W-:Y:S01]  /*2660*/  FMUL R74, R75, R122 ;  /* 0x0000007a4b4a7220 */ /* 0x000fe20000400000 */
[----:B------:R-:W-:-:S03]  /*2670*/  @P2 IMAD.MOV.U32 R75, RZ, RZ, R125 ;  /* 0x000000ffff4b2224 */ /* 0x000fc600078e007d */
[----:B------:R-:W-:-:S05]  /*2680*/  FFMA R74, R77, R120, R74 ;  /* 0x000000784d4a7223 */ /* 0x000fca000000004a */
[----:B------:R-:W-:-:S04]  /*2690*/  F2FP.F16.F32.PACK_AB R74, RZ, R74 ;  /* 0x0000004aff4a723e */ /* 0x000fc800000000ff */
[----:B------:R-:W-:Y:S01]  /*26a0*/  PRMT R76, R74, 0x7610, R76 ;  /* 0x000076104a4c7816 */ /* 0x000fe2000000004c */
[----:B------:R-:W-:-:S05]  /*26b0*/  @P2 IMAD.MOV.U32 R74, RZ, RZ, R124 ;  /* 0x000000ffff4a2224 */ /* 0x000fca00078e007c */
[----:B------:R1:W-:Y:S01]  /*26c0*/  @P2 STG.E.U16 desc[UR36][R74.64+0x12], R76 ;  /* 0x0000124c4a002986 */ /* 0x0003e2000c101524 */
[----:B------:R-:W-:Y:S05]  /*26d0*/  @!P3 BRA `(.L_x_44) ;  /* 0x000000000004b947 */ /* 0x000fea0003800000 */
[----:B------:R0:W5:Y:S02]  /*26e0*/  LDG.E.LTC128B.U16 R72, desc[UR36][R136.64+0x10] ;  /* 0x0000102488487981 */ /* 0x000164000c1e1520 */
.L_x_44:
[----:B------:R-:W-:Y:S05]  /*26f0*/  BSYNC B1 ;  /* 0x0000000000017941 */ /* 0x000fea0003800000 */
.L_x_43:
[----:B-1---5:R-:W-:Y:S01]  /*2700*/  HADD2.F32 R75, -RZ, R72.H0_H0 ;  /* 0x20000048ff4b7230 */ /* 0x022fe20000004100 */
[----:B------:R-:W-:Y:S01]  /*2710*/  ISETP.GT.AND P2, PT, R0, 0x9, P1 ;  /* 0x000000090000780c */ /* 0x000fe20000f44270 */
[----:B------:R-:W-:Y:S01]  /*2720*/  @P3 IMAD.MOV.U32 R74, RZ, RZ, R138 ;  /* 0x000000ffff4a3224 */ /* 0x000fe200078e008a */
[----:B------:R-:W-:Y:S02]  /*2730*/  BSSY B1, `(.L_x_45) ;  /* 0x0000009000017945 */ /* 0x000fe40003800000 */
[----:B------:R-:W-:-:S04]  /*2740*/  FMUL R75, R75, R122 ;  /* 0x0000007a4b4b7220 */ /* 0x000fc80000400000 */
[----:B------:R-:W-:-:S05]  /*2750*/  FFMA R75, R78, R120, R75 ;  /* 0x000000784e4b7223 */ /* 0x000fca000000004b */
[----:B------:R-:W-:-:S04]  /*2760*/  F2FP.F16.F32.PACK_AB R75, RZ, R75 ;  /* 0x0000004bff4b723e */ /* 0x000fc800000000ff */
[----:B------:R-:W-:Y:S01]  /*2770*/  PRMT R76, R75, 0x7610, R76 ;  /* 0x000076104b4c7816 */ /* 0x000fe2000000004c */
[----:B------:R-:W-:-:S05]  /*2780*/  @P3 IMAD.MOV.U32 R75, RZ, RZ, R139 ;  /* 0x000000ffff4b3224 */ /* 0x000fca00078e008b */
[----:B------:R1:W-:Y:S01]  /*2790*/  @P3 STG.E.U16 desc[UR36][R74.64+0x10], R76 ;  /* 0x0000104c4a003986 */ /* 0x0003e2000c101524 */
[----:B------:R-:W-:Y:S05]  /*27a0*/  @!P2 BRA `(.L_x_46) ;  /* 0x000000000004a947 */ /* 0x000fea0003800000 */
[----:B------:R0:W5:Y:S02]  /*27b0*/  LDG.E.LTC128B.U16 R72, desc[UR36][R136.64+0x12] ;  /* 0x0000122488487981 */ /* 0x000164000c1e1520 */
.L_x_46:
[----:B------:R-:W-:Y:S05]  /*27c0*/  BSYNC B1 ;  /* 0x0000000000017941 */ /* 0x000fea0003800000 */
.L_x_45:
        /* <DEDUP_REMOVED lines=12> */
.L_x_48:
[----:B------:R-:W-:Y:S05]  /*2890*/  BSYNC B1 ;  /* 0x0000000000017941 */ /* 0x000fea0003800000 */
.L_x_47:
        /* <DEDUP_REMOVED lines=12> */
.L_x_50:
[----:B------:R-:W-:Y:S05]  /*2960*/  BSYNC B1 ;  /* 0x0000000000017941 */ /* 0x000fea0003800000 */
.L_x_49:
        /* <DEDUP_REMOVED lines=12> */
.L_x_52:
[----:B------:R-:W-:Y:S05]  /*2a30*/  BSYNC B1 ;  /* 0x0000000000017941 */ /* 0x000fea0003800000 */
.L_x_51:
        /* <DEDUP_REMOVED lines=12> */
.L_x_54:
[----:B------:R-:W-:Y:S05]  /*2b00*/  BSYNC B1 ;  /* 0x0000000000017941 */ /* 0x000fea0003800000 */
.L_x_53:
        /* <DEDUP_REMOVED lines=12> */
.L_x_56:
[----:B------:R-:W-:Y:S05]  /*2bd0*/  BSYNC B1 ;  /* 0x0000000000017941 */ /* 0x000fea0003800000 */
.L_x_55:
        /* <DEDUP_REMOVED lines=12> */
.L_x_58:
[----:B------:R-:W-:Y:S05]  /*2ca0*/  BSYNC B1 ;  /* 0x0000000000017941 */ /* 0x000fea0003800000 */
.L_x_57:
        /* <DEDUP_REMOVED lines=12> */
.L_x_60:
[----:B------:R-:W-:Y:S05]  /*2d70*/  BSYNC B1 ;  /* 0x0000000000017941 */ /* 0x000fea0003800000 */
.L_x_59:
        /* <DEDUP_REMOVED lines=12> */
.L_x_62:
[----:B------:R-:W-:Y:S05]  /*2e40*/  BSYNC B1 ;  /* 0x0000000000017941 */ /* 0x000fea0003800000 */
.L_x_61:
        /* <DEDUP_REMOVED lines=12> */
.L_x_64:
[----:B------:R-:W-:Y:S05]  /*2f10*/  BSYNC B1 ;  /* 0x0000000000017941 */ /* 0x000fea0003800000 */
.L_x_63:
        /* <DEDUP_REMOVED lines=12> */
.L_x_66:
[----:B------:R-:W-:Y:S05]  /*2fe0*/  BSYNC B1 ;  /* 0x0000000000017941 */ /* 0x000fea0003800000 */
.L_x_65:
[----:B-1---5:R-:W-:Y:S01]  /*2ff0*/  HADD2.F32 R75, -RZ, R72.H0_H0 ;  /* 0x20000048ff4b7230 */ /* 0x022fe20000004100 */
[----:B------:R-:W-:Y:S01]  /*3000*/  ISETP.GT.AND P3, PT, R0, 0x20, P1 ;  /* 0x000000200000780c */ /* 0x000fe20000f64270 */
[----:B------:R-:W-:Y:S03]  /*3010*/  BSSY B1, `(.L_x_67) ;  /* 0x000000a000017945 */ /* 0x000fe60003800000 */
[----:B------:R-:W-:Y:S01]  /*3020*/  FMUL R74, R75, R122 ;  /* 0x0000007a4b4a7220 */ /* 0x000fe20000400000 */
[----:B------:R-:W-:-:S03]  /*3030*/  @P2 MOV R75, R125 ;  /* 0x0000007d004b2202 */ /* 0x000fc60000000f00 */
[----:B------:R-:W-:-:S05]  /*3040*/  FFMA R74, R89, R120, R74 ;  /* 0x00000078594a7223 */ /* 0x000fca000000004a */
[----:B------:R-:W-:-:S04]  /*3050*/  F2FP.F16.F32.PACK_AB R74, RZ, R74 ;  /* 0x0000004aff4a723e */ /* 0x000fc800000000ff */
[----:B------:R-:W-:Y:S01]  /*3060*/  PRMT R76, R74, 0x7610, R76 ;  /* 0x000076104a4c7816 */ /* 0x000fe2000000004c */
[----:B------:R-:W-:-:S05]  /*3070*/  @P2 IMAD.MOV.U32 R74, RZ, RZ, R124 ;  /* 0x000000ffff4a2224 */ /* 0x000fca00078e007c */
[----:B------:R1:W-:Y:S01]  /*3080*/  @P2 STG.E.U16 desc[UR36][R74.64+0x42], R76 ;  /* 0x0000424c4a002986 */ /* 0x0003e2000c101524 */
[----:B------:R-:W-:Y:S05]  /*3090*/  @!P3 BRA `(.L_x_68) ;  /* 0x000000000004b947 */ /* 0x000fea0003800000 */
[----:B------:R0:W5:Y:S02]  /*30a0*/  LDG.E.LTC128B.U16 R72, desc[UR36][R136.64+0x40] ;  /* 0x0000402488487981 */ /* 0x000164000c1e1520 */
.L_x_68:
[----:B------:R-:W-:Y:S05]  /*30b0*/  BSYNC B1 ;  /* 0x0000000000017941 */ /* 0x000fea0003800000 */
.L_x_67:
        /* <DEDUP_REMOVED lines=12> */
.L_x_70:
[----:B------:R-:W-:Y:S05]  /*3180*/  BSYNC B1 ;  /* 0x0000000000017941 */ /* 0x000fea0003800000 */
.L_x_69:
        /* <DEDUP_REMOVED lines=12> */
.L_x_72:
[----:B------:R-:W-:Y:S05]  /*3250*/  BSYNC B1 ;  /* 0x0000000000017941 */ /* 0x000fea0003800000 */
.L_x_71:
        /* <DEDUP_REMOVED lines=12> */
.L_x_74:
[----:B------:R-:W-:Y:S05]  /*3320*/  BSYNC B1 ;  /* 0x0000000000017941 */ /* 0x000fea0003800000 */
.L_x_73:
        /* <DEDUP_REMOVED lines=12> */
.L_x_76:
[----:B------:R-:W-:Y:S05]  /*33f0*/  BSYNC B1 ;  /* 0x0000000000017941 */ /* 0x000fea0003800000 */
.L_x_75:
        /* <DEDUP_REMOVED lines=12> */
.L_x_78:
[----:B------:R-:W-:Y:S05]  /*34c0*/  BSYNC B1 ;  /* 0x0000000000017941 */ /* 0x000fea0003800000 */
.L_x_77:
        /* <DEDUP_REMOVED lines=12> */
.L_x_80:
[----:B------:R-:W-:Y:S05]  /*3590*/  BSYNC B1 ;  /* 0x0000000000017941 */ /* 0x000fea0003800000 */
.L_x_79:
        /* <DEDUP_REMOVED lines=12> */
.L_x_82:
[----:B------:R-:W-:Y:S05]  /*3660*/  BSYNC B1 ;  /* 0x0000000000017941 */ /* 0x000fea0003800000 */
.L_x_81:
        /* <DEDUP_REMOVED lines=12> */
.L_x_84:
[----:B------:R-:W-:Y:S05]  /*3730*/  BSYNC B1 ;  /* 0x0000000000017941 */ /* 0x000fea0003800000 */
.L_x_83:
        /* <DEDUP_REMOVED lines=12> */
.L_x_86:
[----:B------:R-:W-:Y:S05]  /*3800*/  BSYNC B1 ;  /* 0x0000000000017941 */ /* 0x000fea0003800000 */
.L_x_85:
        /* <DEDUP_REMOVED lines=12> */
.L_x_88:
[----:B------:R-:W-:Y:S05]  /*38d0*/  BSYNC B1 ;  /* 0x0000000000017941 */ /* 0x000fea0003800000 */
.L_x_87:
        /* <DEDUP_REMOVED lines=12> */
.L_x_90:
[----:B------:R-:W-:Y:S05]  /*39a0*/  BSYNC B1 ;  /* 0x0000000000017941 */ /* 0x000fea0003800000 */
.L_x_89:
        /* <DEDUP_REMOVED lines=12> */
.L_x_92:
[----:B------:R-:W-:Y:S05]  /*3a70*/  BSYNC B1 ;  /* 0x0000000000017941 */ /* 0x000fea0003800000 */
.L_x_91:
        /* <DEDUP_REMOVED lines=12> */
.L_x_94:
[----:B------:R-:W-:Y:S05]  /*3b40*/  BSYNC B1 ;  /* 0x0000000000017941 */ /* 0x000fea0003800000 */
.L_x_93:
        /* <DEDUP_REMOVED lines=12> */
.L_x_96:
[----:B------:R-:W-:Y:S05]  /*3c10*/  BSYNC B1 ;  /* 0x0000000000017941 */ /* 0x000fea0003800000 */
.L_x_95:
        /* <DEDUP_REMOVED lines=12> */
.L_x_98:
[----:B------:R-:W-:Y:S05]  /*3ce0*/  BSYNC B1 ;  /* 0x0000000000017941 */ /* 0x000fea0003800000 */
.L_x_97:
        /* <DEDUP_REMOVED lines=12> */
.L_x_100:
[----:B------:R-:W-:Y:S05]  /*3db0*/  BSYNC B1 ;  /* 0x0000000000017941 */ /* 0x000fea0003800000 */
.L_x_99:
        /* <DEDUP_REMOVED lines=12> */
.L_x_102:
[----:B------:R-:W-:Y:S05]  /*3e80*/  BSYNC B1 ;  /* 0x0000000000017941 */ /* 0x000fea0003800000 */
.L_x_101:
        /* <DEDUP_REMOVED lines=12> */
.L_x_104:
[----:B------:R-:W-:Y:S05]  /*3f50*/  BSYNC B1 ;  /* 0x0000000000017941 */ /* 0x000fea0003800000 */
.L_x_103:
        /* <DEDUP_REMOVED lines=12> */
.L_x_106:
[----:B------:R-:W-:Y:S05]  /*4020*/  BSYNC B1 ;  /* 0x0000000000017941 */ /* 0x000fea0003800000 */
.L_x_105:
        /* <DEDUP_REMOVED lines=12> */
.L_x_108:
[----:B------:R-:W-:Y:S05]  /*40f0*/  BSYNC B1 ;  /* 0x0000000000017941 */ /* 0x000fea0003800000 */
.L_x_107:
        /* <DEDUP_REMOVED lines=12> */
.L_x_110:
[----:B------:R-:W-:Y:S05]  /*41c0*/  BSYNC B1 ;  /* 0x0000000000017941 */ /* 0x000fea0003800000 */
.L_x_109:
        /* <DEDUP_REMOVED lines=12> */
.L_x_112:
[----:B------:R-:W-:Y:S05]  /*4290*/  BSYNC B1 ;  /* 0x0000000000017941 */ /* 0x000fea0003800000 */
.L_x_111:
        /* <DEDUP_REMOVED lines=12> */
.L_x_114:
[----:B------:R-:W-:Y:S05]  /*4360*/  BSYNC B1 ;  /* 0x0000000000017941 */ /* 0x000fea0003800000 */
.L_x_113:
        /* <DEDUP_REMOVED lines=12> */
.L_x_116:
[----:B------:R-:W-:Y:S05]  /*4430*/  BSYNC B1 ;  /* 0x0000000000017941 */ /* 0x000fea0003800000 */
.L_x_115:
        /* <DEDUP_REMOVED lines=12> */
.L_x_118:
[----:B------:R-:W-:Y:S05]  /*4500*/  BSYNC B1 ;  /* 0x0000000000017941 */ /* 0x000fea0003800000 */
.L_x_117:
        /* <DEDUP_REMOVED lines=12> */
.L_x_120:
[----:B------:R-:W-:Y:S05]  /*45d0*/  BSYNC B1 ;  /* 0x0000000000017941 */ /* 0x000fea0003800000 */
.L_x_119:
        /* <DEDUP_REMOVED lines=12> */
.L_x_122:
[----:B------:R-:W-:Y:S05]  /*46a0*/  BSYNC B1 ;  /* 0x0000000000017941 */ /* 0x000fea0003800000 */
.L_x_121:
        /* <DEDUP_REMOVED lines=12> */
.L_x_124:
[----:B------:R-:W-:Y:S05]  /*4770*/  BSYNC B1 ;  /* 0x0000000000017941 */ /* 0x000fea0003800000 */
.L_x_123:
[----:B-1---5:R-:W-:Y:S01]  /*4780*/  HADD2.F32 R75, -RZ, R72.H0_H0 ;  /* 0x20000048ff4b7230 */ /* 0x022fe20000004100 */
[----:B------:R-:W-:Y:S01]  /*4790*/  ISETP.GT.AND P1, PT, R0, 0x59, P1 ;  /* 0x000000590000780c */ /* 0x000fe20000f24270 */
[----:B------:R-:W-:Y:S01]  /*47a0*/  @P2 IMAD.MOV.U32 R74, RZ, RZ, R138 ;  /* 0x000000ffff4a2224 */ /* 0x000fe200078e008a */
[----:B------:R-:W-:Y:S01]  /*47b0*/  BSSY B1, `(.L_x_125) ;  /* 0x000000a000017945 */ /* 0x000fe20003800000 */
[----:B------:R-:W-:Y:S01]  /*47c0*/  IADD3 R133, P0, R133, 0x80, RZ ;  /* 0x0000008085857810 */ /* 0x000fe20007f1e0ff */
        /* <DEDUP_REMOVED lines=8> */
.L_x_126:
[----:B------:R-:W-:Y:S05]  /*4850*/  BSYNC B1 ;  /* 0x0000000000017941 */ /* 0x000fea0003800000 */
.L_x_125:
[----:B-1---5:R-:W-:Y:S01]  /*4860*/  HADD2.F32 R75, -RZ, R72.H0_H0 ;  /* 0x20000048ff4b7230 */ /* 0x022fe20000004100 */
[----:B------:R-:W-:Y:S01]  /*4870*/  BSSY B1, `(.L_x_127) ;  /* 0x0000011000017945 */ /* 0x000fe20003800000 */
[----:B------:R-:W-:Y:S01]  /*4880*/  IMAD.X R127, RZ, RZ, R127, P0 ;  /* 0x000000ffff7f7224 */ /* 0x000fe200000e067f */
[----:B------:R-:W-:Y:S02]  /*4890*/  ISETP.GT.AND P0, PT, R123, 0x80, PT ;  /* 0x000000807b00780c */ /* 0x000fe40003f04270 */
[----:B------:R-:W-:Y:S01]  /*48a0*/  FMUL R74, R75, R122 ;  /* 0x0000007a4b4a7220 */ /* 0x000fe20000400000 */
[----:B------:R-:W-:Y:S01]  /*48b0*/  IMAD R76, R127, R14, RZ ;  /* 0x0000000e7f4c7224 */ /* 0x000fe200078e02ff */
[----:B------:R-:W-:Y:S02]  /*48c0*/  ISETP.GT.AND P3, PT, R0, RZ, P0 ;  /* 0x000000ff0000720c */ /* 0x000fe40000764270 */
[----:B------:R-:W-:Y:S01]  /*48d0*/  FFMA R119, R119, R120, R74 ;  /* 0x0000007877777223 */ /* 0x000fe2000000004a */
[----:B------:R-:W-:-:S02]  /*48e0*/  IMAD R81, R133, R15, R76 ;  /* 0x0000000f85517224 */ /* 0x000fc400078e024c */
[----:B------:R-:W-:Y:S02]  /*48f0*/  IMAD.WIDE.U32 R74, R133, R14, R10 ;  /* 0x0000000e854a7225 */ /* 0x000fe400078e000a */
[----:B------:R-:W-:Y:S02]  /*4900*/  F2FP.F16.F32.PACK_AB R119, RZ, R119 ;  /* 0x00000077ff77723e */ /* 0x000fe400000000ff */
[----:B------:R-:W-:Y:S01]  /*4910*/  IMAD.IADD R15, R75, 0x1, R81 ;  /* 0x000000014b0f7824 */ /* 0x000fe200078e0251 */
[C---:B------:R-:W-:Y:S02]  /*4920*/  LEA R76, P2, R74.reuse, R8, 0x1 ;  /* 0x000000084a4c7211 */ /* 0x040fe400078408ff */
[----:B------:R1:W-:Y:S02]  /*4930*/  @P1 STG.E.U16 desc[UR36][R138.64+0xb2], R119 ;  /* 0x0000b2778a001986 */ /* 0x0003e4000c101524 */
[----:B------:R-:W-:Y:S01]  /*4940*/  LEA.HI.X R77, R74, R9, R15, 0x1, P2 ;  /* 0x000000094a4d7211 */ /* 0x000fe200010f0c0f */
[----:B------:R-:W-:Y:S01]  /*4950*/  IMAD.WIDE.U32 R74, R133, R14, R6 ;  /* 0x0000000e854a7225 */ /* 0x000fe200078e0006 */
[----:B------:R-:W-:Y:S07]  /*4960*/  @!P3 BRA `(.L_x_128) ;  /* 0x000000000004b947 */ /* 0x000fee0003800000 */
[----:B------:R0:W5:Y:S02]  /*4970*/  LDG.E.LTC128B.U16 R72, desc[UR36][R76.64] ;  /* 0x000000244c487981 */ /* 0x000164000c1e1520 */
.L_x_128:
[----:B------:R-:W-:Y:S05]  /*4980*/  BSYNC B1 ;  /* 0x0000000000017941 */ /* 0x000fea0003800000 */
.L_x_127:
[----:B-----5:R-:W-:Y:S01]  /*4990*/  HADD2.F32 R15, -RZ, R72.H0_H0 ;  /* 0x20000048ff0f7230 */ /* 0x020fe20000004100 */
[----:B0-----:R-:W-:Y:S01]  /*49a0*/  LEA R76, P1, R4, R124, 0x8 ;  /* 0x0000007c044c7211 */ /* 0x001fe200078240ff */
[----:B------:R-:W-:Y:S01]  /*49b0*/  IMAD.IADD R75, R81, 0x1, R75 ;  /* 0x00000001514b7824 */ /* 0x000fe200078e024b */
[----:B------:R-:W-:Y:S01]  /*49c0*/  ISETP.GT.AND P2, PT, R0, 0x1, P0 ;  /* 0x000000010000780c */ /* 0x000fe20000744270 */
[----:B------:R-:W-:Y:S01]  /*49d0*/  BSSY B1, `(.L_x_129) ;  /* 0x000000c000017945 */ /* 0x000fe20003800000 */
[----:B------:R-:W-:Y:S01]  /*49e0*/  FMUL R15, R15, R122 ;  /* 0x0000007a0f0f7220 */ /* 0x000fe20000400000 */
[----:B------:R-:W-:Y:S01]  /*49f0*/  LEA.HI.X R77, R4, R125, R5, 0x8, P1 ;  /* 0x0000007d044d7211 */ /* 0x000fe200008f4405 */
[----:B------:R-:W-:-:S04]  /*4a00*/  IMAD.WIDE.U32 R78, R121, R20, R74 ;  /* 0x00000014794e7225 */ /* 0x000fc800078e004a */
[----:B------:R-:W-:Y:S01]  /*4a10*/  FFMA R15, R24, R120, R15 ;  /* 0x00000078180f7223 */ /* 0x000fe2000000000f */
[----:B------:R-:W-:Y:S01]  /*4a20*/  IMAD.IADD R24, R21, 0x1, R79 ;  /* 0x0000000115187824 */ /* 0x000fe200078e024f */
[----:B------:R-:W-:-:S03]  /*4a30*/  LEA R74, P4, R78, R8, 0x1 ;  /* 0x000000084e4a7211 */ /* 0x000fc600078808ff */
[----:B------:R-:W-:Y:S02]  /*4a40*/  F2FP.F16.F32.PACK_AB R15, RZ, R15 ;  /* 0x0000000fff0f723e */ /* 0x000fe400000000ff */
[----:B------:R-:W-:-:S03]  /*4a50*/  LEA.HI.X R75, R78, R9, R24, 0x1, P4 ;  /* 0x000000094e4b7211 */ /* 0x000fc600020f0c18 */
[----:B------:R0:W-:Y:S01]  /*4a60*/  @P3 STG.E.U16 desc[UR36][R76.64], R15 ;  /* 0x0000000f4c003986 */ /* 0x0001e2000c101524 */
[----:B------:R-:W-:Y:S05]  /*4a70*/  @!P2 BRA `(.L_x_130) ;  /* 0x000000000004a947 */ /* 0x000fea0003800000 */
[----:B------:R0:W5:Y:S02]  /*4a80*/  LDG.E.LTC128B.U16 R72, desc[UR36][R74.64+0x2] ;  /* 0x000002244a487981 */ /* 0x000164000c1e1520 */
.L_x_130:
[----:B------:R-:W-:Y:S05]  /*4a90*/  BSYNC B1 ;  /* 0x0000000000017941 */ /* 0x000fea0003800000 */
.L_x_129:
[----:B-----5:R-:W-:Y:S01]  /*4aa0*/  HADD2.F32 R5, -RZ, R72.H0_H0 ;  /* 0x20000048ff057230 */ /* 0x020fe20000004100 */
[----:B------:R-:W-:Y:S01]  /*4ab0*/  ISETP.GT.AND P1, PT, R123, 0x88, PT ;  /* 0x000000887b00780c */ /* 0x000fe20003f24270 */
[----:B0-----:R-:W-:Y:S01]  /*4ac0*/  IMAD.WIDE.U32 R14, R133, R14, R128 ;  /* 0x0000000e850e7225 */ /* 0x001fe200078e0080 */
[----:B------:R-:W-:Y:S03]  /*4ad0*/  BSSY B1, `(.L_x_131) ;  /* 0x0000011000017945 */ /* 0x000fe60003800000 */
[----:B------:R-:W-:Y:S01]  /*4ae0*/  FMUL R4, R5, R122 ;  /* 0x0000007a05047220 */ /* 0x000fe20000400000 */
[----:B------:R-:W-:Y:S01]  /*4af0*/  IMAD.IADD R81, R81, 0x1, R15 ;  /* 0x0000000151517824 */ /* 0x000fe200078e020f */
[----:B------:R-:W-:Y:S02]  /*4b00*/  IADD3 R12, P5, R12, R14, RZ ;  /* 0x0000000e0c0c7210 */ /* 0x000fe40007fbe0ff */
[----:B------:R-:W-:Y:S01]  /*4b10*/  FFMA R4, R25, R120, R4 ;  /* 0x0000007819047223 */ /* 0x000fe20000000004 */
[----:B------:R-:W-:-:S02]  /*4b20*/  IADD3 R10, P4, R6, R14, RZ ;  /* 0x0000000e060a7210 */ /* 0x000fc40007f9e0ff */
[----:B------:R-:W-:Y:S01]  /*4b30*/  IMAD.X R5, R81, 0x1, R11, P5 ;  /* 0x0000000151057824 */ /* 0x000fe200028e060b */
[----:B------:R-:W-:Y:S02]  /*4b40*/  ISETP.GT.AND P3, PT, R0, RZ, P1 ;  /* 0x000000ff0000720c */ /* 0x000fe40000f64270 */
[----:B------:R-:W-:Y:S02]  /*4b50*/  F2FP.F16.F32.PACK_AB R13, RZ, R4 ;  /* 0x00000004ff0d723e */ /* 0x000fe400000000ff */
[C---:B------:R-:W-:Y:S02]  /*4b60*/  LEA R4, P5, R12.reuse, R8, 0x1 ;  /* 0x000000080c047211 */ /* 0x040fe400078a08ff */
[----:B------:R-:W-:Y:S01]  /*4b70*/  PRMT R14, R13, 0x7610, R14 ;  /* 0x000076100d0e7816 */ /* 0x000fe2000000000e */
[----:B------:R-:W-:Y:S01]  /*4b80*/  @P2 IMAD.MOV.U32 R13, RZ, RZ, R77 ;  /* 0x000000ffff0d2224 */ /* 0x000fe200078e004d */
[----:B------:R-:W-:Y:S01]  /*4b90*/  LEA.HI.X R5, R12, R9, R5, 0x1, P5 ;  /* 0x000000090c057211 */ /* 0x000fe200028f0c05 */
[----:B------:R-:W-:-:S05]  /*4ba0*/  @P2 IMAD.MOV.U32 R12, RZ, RZ, R76 ;  /* 0x000000ffff0c2224 */ /* 0x000fca00078e004c */
[----:B------:R0:W-:Y:S01]  /*4bb0*/  @P2 STG.E.U16 desc[UR36][R12.64+0x2], R14 ;  /* 0x0000020e0c002986 */ /* 0x0001e2000c101524 */
[----:B------:R-:W-:Y:S05]  /*4bc0*/  @!P3 BRA `(.L_x_132) ;  /* 0x000000000004b947 */ /* 0x000fea0003800000 */
[----:B------:R0:W5:Y:S02]  /*4bd0*/  LDG.E.LTC128B.U16 R72, desc[UR36][R4.64] ;  /* 0x0000002404487981 */ /* 0x000164000c1e1520 */
.L_x_132:
[----:B------:R-:W-:Y:S05]  /*4be0*/  BSYNC B1 ;  /* 0x0000000000017941 */ /* 0x000fea0003800000 */
.L_x_131:
[----:B0----5:R-:W-:Y:S01]  /*4bf0*/  HADD2.F32 R5, -RZ, R72.H0_H0 ;  /* 0x20000048ff057230 */ /* 0x021fe20000004100 */
[----:B------:R-:W-:Y:S01]  /*4c00*/  ISETP.GT.AND P2, PT, R0, 0x1, P1 ;  /* 0x000000010000780c */ /* 0x000fe20000f44270 */
[----:B------:R-:W-:Y:S01]  /*4c10*/  IMAD.X R11, R7, 0x1, R81, P4 ;  /* 0x00000001070b7824 */ /* 0x000fe200020e0651 */
[----:B------:R-:W-:Y:S01]  /*4c20*/  IADD3 R4, P4, R76, R135, RZ ;  /* 0x000000874c047210 */ /* 0x000fe20007f9e0ff */
[----:B------:R-:W-:Y:S01]  /*4c30*/  BSSY B1, `(.L_x_133) ;  /* 0x000000c000017945 */ /* 0x000fe20003800000 */
[----:B------:R-:W-:Y:S01]  /*4c40*/  FMUL R5, R5, R122 ;  /* 0x0000007a05057220 */ /* 0x000fe20000400000 */
[----:B------:R-:W-:-:S04]  /*4c50*/  IMAD.WIDE.U32 R6, R121, R20, R10 ;  /* 0x0000001479067225 */ /* 0x000fc800078e000a */
[----:B------:R-:W-:Y:S01]  /*4c60*/  FFMA R5, R26, R120, R5 ;  /* 0x000000781a057223 */ /* 0x000fe20000000005 */
[----:B------:R-:W-:Y:S01]  /*4c70*/  IMAD.IADD R21, R21, 0x1, R7 ;  /* 0x0000000115157824 */ /* 0x000fe200078e0207 */
[----:B------:R-:W-:-:S03]  /*4c80*/  LEA R8, P5, R6, R8, 0x1 ;  /* 0x0000000806087211 */ /* 0x000fc600078a08ff */
[----:B------:R-:W-:Y:S01]  /*4c90*/  F2FP.F16.F32.PACK_AB R7, RZ, R5 ;  /* 0x00000005ff07723e */ /* 0x000fe200000000ff */
[----:B------:R-:W-:Y:S01]  /*4ca0*/  IMAD.X R5, R77, 0x1, R73, P4 ;  /* 0x000000014d057824 */ /* 0x000fe200020e0649 */
[----:B------:R-:W-:-:S04]  /*4cb0*/  LEA.HI.X R9, R6, R9, R21, 0x1, P5 ;  /* 0x0000000906097211 */ /* 0x000fc800028f0c15 */
[----:B------:R0:W-:Y:S01]  /*4cc0*/  @P3 STG.E.U16 desc[UR36][R4.64], R7 ;  /* 0x0000000704003986 */ /* 0x0001e2000c101524 */
[----:B------:R-:W-:Y:S05]  /*4cd0*/  @!P2 BRA `(.L_x_134) ;  /* 0x000000000004a947 */ /* 0x000fea0003800000 */
[----:B------:R0:W5:Y:S02]  /*4ce0*/  LDG.E.LTC128B.U16 R72, desc[UR36][R8.64+0x2] ;  /* 0x0000022408487981 */ /* 0x000164000c1e1520 */
.L_x_134:
[----:B------:R-:W-:Y:S05]  /*4cf0*/  BSYNC B1 ;  /* 0x0000000000017941 */ /* 0x000fea0003800000 */
.L_x_133:
[----:B0----5:R-:W-:Y:S01]  /*4d00*/  HADD2.F32 R7, -RZ, R72.H0_H0 ;  /* 0x20000048ff077230 */ /* 0x021fe20000004100 */
[----:B------:R-:W-:Y:S01]  /*4d10*/  ISETP.GT.AND P3, PT, R0, 0x8, P0 ;  /* 0x000000080000780c */ /* 0x000fe20000764270 */
[----:B------:R-:W-:Y:S03]  /*4d20*/  BSSY B1, `(.L_x_135) ;  /* 0x0000007000017945 */ /* 0x000fe60003800000 */
[----:B------:R-:W-:-:S04]  /*4d30*/  FMUL R6, R7, R122 ;  /* 0x0000007a07067220 */ /* 0x000fc80000400000 */
[----:B------:R-:W-:-:S05]  /*4d40*/  FFMA R6, R27, R120, R6 ;  /* 0x000000781b067223 */ /* 0x000fca0000000006 */
[----:B------:R-:W-:-:S05]  /*4d50*/  F2FP.F16.F32.PACK_AB R6, RZ, R6 ;  /* 0x00000006ff06723e */ /* 0x000fca00000000ff */
[----:B------:R0:W-:Y:S01]  /*4d60*/  @P2 STG.E.U16 desc[UR36][R4.64+0x2], R6 ;  /* 0x0000020604002986 */ /* 0x0001e2000c101524 */
[----:B------:R-:W-:Y:S05]  /*4d70*/  @!P3 BRA `(.L_x_136) ;  /* 0x000000000004b947 */ /* 0x000fea0003800000 */
[----:B------:R0:W5:Y:S02]  /*4d80*/  LDG.E.LTC128B.U16 R72, desc[UR36][R74.64+0x10] ;  /* 0x000010244a487981 */ /* 0x000164000c1e1520 */
.L_x_136:
[----:B------:R-:W-:Y:S05]  /*4d90*/  BSYNC B1 ;  /* 0x0000000000017941 */ /* 0x000fea0003800000 */
.L_x_135:
[----:B-----5:R-:W-:Y:S01]  /*4da0*/  HADD2.F32 R7, -RZ, R72.H0_H0 ;  /* 0x20000048ff077230 */ /* 0x020fe20000004100 */
[----:B------:R-:W-:Y:S01]  /*4db0*/  ISETP.GT.AND P2, PT, R0, 0x9, P0 ;  /* 0x000000090000780c */ /* 0x000fe20000744270 */
[----:B0-----:R-:W-:Y:S01]  /*4dc0*/  @P3 IMAD.MOV.U32 R6, RZ, RZ, R76 ;  /* 0x000000ffff063224 */ /* 0x001fe200078e004c */
        /* <DEDUP_REMOVED lines=9> */
.L_x_138:
[----:B------:R-:W-:Y:S05]  /*4e60*/  BSYNC B1 ;  /* 0x0000000000017941 */ /* 0x000fea0003800000 */
.L_x_137:
[----:B0----5:R-:W-:Y:S01]  /*4e70*/  HADD2.F32 R7, -RZ, R72.H0_H0 ;  /* 0x20000048ff077230 */ /* 0x021fe20000004100 */
        /* <DEDUP_REMOVED lines=11> */
.L_x_140:
[----:B------:R-:W-:Y:S05]  /*4f30*/  BSYNC B1 ;  /* 0x0000000000017941 */ /* 0x000fea0003800000 */
.L_x_139:
        /* <DEDUP_REMOVED lines=9> */
.L_x_142:
[----:B------:R-:W-:Y:S05]  /*4fd0*/  BSYNC B1 ;  /* 0x0000000000017941 */ /* 0x000fea0003800000 */
.L_x_141:
        /* <DEDUP_REMOVED lines=9> */
.L_x_144:
[----:B------:R-:W-:Y:S05]  /*5070*/  BSYNC B1 ;  /* 0x0000000000017941 */ /* 0x000fea0003800000 */
.L_x_143:
        /* <DEDUP_REMOVED lines=12> */
.L_x_146:
[----:B------:R-:W-:Y:S05]  /*5140*/  BSYNC B1 ;  /* 0x0000000000017941 */ /* 0x000fea0003800000 */
.L_x_145:
        /* <DEDUP_REMOVED lines=12> */
.L_x_148:
[----:B------:R-:W-:Y:S05]  /*5210*/  BSYNC B1 ;  /* 0x0000000000017941 */ /* 0x000fea0003800000 */
.L_x_147:
        /* <DEDUP_REMOVED lines=9> */
.L_x_150:
[----:B------:R-:W-:Y:S05]  /*52b0*/  BSYNC B1 ;  /* 0x0000000000017941 */ /* 0x000fea0003800000 */
.L_x_149:
        /* <DEDUP_REMOVED lines=9> */
.L_x_152:
[----:B------:R-:W-:Y:S05]  /*5350*/  BSYNC B1 ;  /* 0x0000000000017941 */ /* 0x000fea0003800000 */
.L_x_151:
[----:B-----5:R-:W-:Y:S01]  /*5360*/  HADD2.F32 R7, -RZ, R72.H0_H0 ;  /* 0x20000048ff077230 */ /* 0x020fe20000004100 */
[----:B0-----:R-:W-:Y:S01]  /*5370*/  @P3 MOV R6, R76 ;  /* 0x0000004c00063202 */ /* 0x001fe20000000f00 */
[----:B------:R-:W-:Y:S01]  /*5380*/  BSSY B1, `(.L_x_153) ;  /* 0x000000a000017945 */ /* 0x000fe20003800000 */
[----:B------:R-:W-:Y:S02]  /*5390*/  ISETP.GT.AND P2, PT, R0, 0x19, P0 ;  /* 0x000000190000780c */ /* 0x000fe40000744270 */
        /* <DEDUP_REMOVED lines=8> */
.L_x_154:
[----:B------:R-:W-:Y:S05]  /*5420*/  BSYNC B1 ;  /* 0x0000000000017941 */ /* 0x000fea0003800000 */
.L_x_153:
        /* <DEDUP_REMOVED lines=12> */
.L_x_156:
[----:B------:R-:W-:Y:S05]  /*54f0*/  BSYNC B1 ;  /* 0x0000000000017941 */ /* 0x000fea0003800000 */
.L_x_155:
        /* <DEDUP_REMOVED lines=9> */
.L_x_158:
[----:B------:R-:W-:Y:S05]  /*5590*/  BSYNC B1 ;  /* 0x0000000000017941 */ /* 0x000fea0003800000 */
.L_x_157:
        /* <DEDUP_REMOVED lines=9> */
.L_x_160:
[----:B------:R-:W-:Y:S05]  /*5630*/  BSYNC B1 ;  /* 0x0000000000017941 */ /* 0x000fea0003800000 */
.L_x_159:
        /* <DEDUP_REMOVED lines=12> */
.L_x_162:
[----:B------:R-:W-:Y:S05]  /*5700*/  BSYNC B1 ;  /* 0x0000000000017941 */ /* 0x000fea0003800000 */
.L_x_161:
        /* <DEDUP_REMOVED lines=12> */
.L_x_164:
[----:B------:R-:W-:Y:S05]  /*57d0*/  BSYNC B1 ;  /* 0x0000000000017941 */ /* 0x000fea0003800000 */
.L_x_163:
        /* <DEDUP_REMOVED lines=9> */
.L_x_166:
[----:B------:R-:W-:Y:S05]  /*5870*/  BSYNC B1 ;  /* 0x0000000000017941 */ /* 0x000fea0003800000 */
.L_x_165:
        /* <DEDUP_REMOVED lines=9> */
.L_x_168:
[----:B------:R-:W-:Y:S05]  /*5910*/  BSYNC B1 ;  /* 0x0000000000017941 */ /* 0x000fea0003800000 */
.L_x_167:
        /* <DEDUP_REMOVED lines=12> */
.L_x_170:
[----:B------:R-:W-:Y:S05]  /*59e0*/  BSYNC B1 ;  /* 0x0000000000017941 */ /* 0x000fea0003800000 */
.L_x_169:
        /* <DEDUP_REMOVED lines=12> */
.L_x_172:
[----:B------:R-:W-:Y:S05]  /*5ab0*/  BSYNC B1 ;  /* 0x0000000000017941 */ /* 0x000fea0003800000 */
.L_x_171:
        /* <DEDUP_REMOVED lines=9> */
.L_x_174:
[----:B------:R-:W-:Y:S05]  /*5b50*/  BSYNC B1 ;  /* 0x0000000000017941 */ /* 0x000fea0003800000 */
.L_x_173:
        /* <DEDUP_REMOVED lines=9> */
.L_x_176:
[----:B------:R-:W-:Y:S05]  /*5bf0*/  BSYNC B1 ;  /* 0x0000000000017941 */ /* 0x000fea0003800000 */
.L_x_175:
        /* <DEDUP_REMOVED lines=12> */
.L_x_178:
[----:B------:R-:W-:Y:S05]  /*5cc0*/  BSYNC B1 ;  /* 0x0000000000017941 */ /* 0x000fea0003800000 */
.L_x_177:
        /* <DEDUP_REMOVED lines=12> */
.L_x_180:
[----:B------:R-:W-:Y:S05]  /*5d90*/  BSYNC B1 ;  /* 0x0000000000017941 */ /* 0x000fea0003800000 */
.L_x_179:
        /* <DEDUP_REMOVED lines=9> */
.L_x_182:
[----:B------:R-:W-:Y:S05]  /*5e30*/  BSYNC B1 ;  /* 0x0000000000017941 */ /* 0x000fea0003800000 */
.L_x_181:
        /* <DEDUP_REMOVED lines=9> */
.L_x_184:
[----:B------:R-:W-:Y:S05]  /*5ed0*/  BSYNC B1 ;  /* 0x0000000000017941 */ /* 0x000fea0003800000 */
.L_x_183:
        /* <DEDUP_REMOVED lines=12> */
.L_x_186:
[----:B------:R-:W-:Y:S05]  /*5fa0*/  BSYNC B1 ;  /* 0x0000000000017941 */ /* 0x000fea0003800000 */
.L_x_185:
        /* <DEDUP_REMOVED lines=12> */
.L_x_188:
[----:B------:R-:W-:Y:S05]  /*6070*/  BSYNC B1 ;  /* 0x0000000000017941 */ /* 0x000fea0003800000 */
.L_x_187:
        /* <DEDUP_REMOVED lines=9> */
.L_x_190:
[----:B------:R-:W-:Y:S05]  /*6110*/  BSYNC B1 ;  /* 0x0000000000017941 */ /* 0x000fea0003800000 */
.L_x_189:
        /* <DEDUP_REMOVED lines=9> */
.L_x_192:
[----:B------:R-:W-:Y:S05]  /*61b0*/  BSYNC B1 ;  /* 0x0000000000017941 */ /* 0x000fea0003800000 */
.L_x_191:
        /* <DEDUP_REMOVED lines=12> */
.L_x_194:
[----:B------:R-:W-:Y:S05]  /*6280*/  BSYNC B1 ;  /* 0x0000000000017941 */ /* 0x000fea0003800000 */
.L_x_193:
        /* <DEDUP_REMOVED lines=12> */
.L_x_196:
[----:B------:R-:W-:Y:S05]  /*6350*/  BSYNC B1 ;  /* 0x0000000000017941 */ /* 0x000fea0003800000 */
.L_x_195:
        /* <DEDUP_REMOVED lines=9> */
.L_x_198:
[----:B------:R-:W-:Y:S05]  /*63f0*/  BSYNC B1 ;  /* 0x0000000000017941 */ /* 0x000fea0003800000 */
.L_x_197:
        /* <DEDUP_REMOVED lines=9> */
.L_x_200:
[----:B------:R-:W-:Y:S05]  /*6490*/  BSYNC B1 ;  /* 0x0000000000017941 */ /* 0x000fea0003800000 */
.L_x_199:
        /* <DEDUP_REMOVED lines=12> */
.L_x_202:
[----:B------:R-:W-:Y:S05]  /*6560*/  BSYNC B1 ;  /* 0x0000000000017941 */ /* 0x000fea0003800000 */
.L_x_201:
[----:B0----5:R-:W-:Y:S01]  /*6570*/  HADD2.F32 R7, -RZ, R72.H0_H0 ;  /* 0x20000048ff077230 */ /* 0x021fe20000004100 */
[----:B------:R-:W-:Y:S01]  /*6580*/  ISETP.GT.AND P3, PT, R0, 0x48, P1 ;  /* 0x000000480000780c */ /* 0x000fe20000f64270 */
[----:B------:R-:W-:Y:S03]  /*6590*/  BSSY B1, `(.L_x_203) ;  /* 0x000000a000017945 */ /* 0x000fe60003800000 */
[----:B------:R-:W-:Y:S01]  /*65a0*/  FMUL R6, R7, R122 ;  /* 0x0000007a07067220 */ /* 0x000fe20000400000 */
[----:B------:R-:W-:-:S03]  /*65b0*/  @P2 IMAD.MOV.U32 R7, RZ, RZ, R77 ;  /* 0x000000ffff072224 */ /* 0x000fc600078e004d */
[----:B------:R-:W-:-:S05]  /*65c0*/  FFMA R6, R61, R120, R6 ;  /* 0x000000783d067223 */ /* 0x000fca0000000006 */
[----:B------:R-:W-:-:S04]  /*65d0*/  F2FP.F16.F32.PACK_AB R6, RZ, R6 ;  /* 0x00000006ff06723e */ /* 0x000fc800000000ff */
[----:B------:R-:W-:Y:S02]  /*65e0*/  PRMT R10, R6, 0x7610, R10 ;  /* 0x00007610060a7816 */ /* 0x000fe4000000000a */
[----:B------:R-:W-:-:S05]  /*65f0*/  @P2 MOV R6, R76 ;  /* 0x0000004c00062202 */ /* 0x000fca0000000f00 */
[----:B------:R0:W-:Y:S01]  /*6600*/  @P2 STG.E.U16 desc[UR36][R6.64+0x92], R10 ;  /* 0x0000920a06002986 */ /* 0x0001e2000c101524 */
[----:B------:R-:W-:Y:S05]  /*6610*/  @!P3 BRA `(.L_x_204) ;  /* 0x000000000004b947 */ /* 0x000fea0003800000 */
[----:B------:R0:W5:Y:S02]  /*6620*/  LDG.E.LTC128B.U16 R72, desc[UR36][R8.64+0x90] ;  /* 0x0000902408487981 */ /* 0x000164000c1e1520 */
.L_x_204:
[----:B------:R-:W-:Y:S05]  /*6630*/  BSYNC B1 ;  /* 0x0000000000017941 */ /* 0x000fea0003800000 */
.L_x_203:
        /* <DEDUP_REMOVED lines=9> */
.L_x_206:
[----:B------:R-:W-:Y:S05]  /*66d0*/  BSYNC B1 ;  /* 0x0000000000017941 */ /* 0x000fea0003800000 */
.L_x_205:
        /* <DEDUP_REMOVED lines=9> */
.L_x_208:
[----:B------:R-:W-:Y:S05]  /*6770*/  BSYNC B1 ;  /* 0x0000000000017941 */ /* 0x000fea0003800000 */
.L_x_207:
        /* <DEDUP_REMOVED lines=12> */
.L_x_210:
[----:B------:R-:W-:Y:S05]  /*6840*/  BSYNC B1 ;  /* 0x0000000000017941 */ /* 0x000fea0003800000 */
.L_x_209:
        /* <DEDUP_REMOVED lines=12> */
.L_x_212:
[----:B------:R-:W-:Y:S05]  /*6910*/  BSYNC B1 ;  /* 0x0000000000017941 */ /* 0x000fea0003800000 */
.L_x_211:
        /* <DEDUP_REMOVED lines=9> */
.L_x_214:
[----:B------:R-:W-:Y:S05]  /*69b0*/  BSYNC B1 ;  /* 0x0000000000017941 */ /* 0x000fea0003800000 */
.L_x_213:
        /* <DEDUP_REMOVED lines=9> */
.L_x_216:
[----:B------:R-:W-:Y:S05]  /*6a50*/  BSYNC B1 ;  /* 0x0000000000017941 */ /* 0x000fea0003800000 */
.L_x_215:
        /* <DEDUP_REMOVED lines=12> */
.L_x_218:
[----:B------:R-:W-:Y:S05]  /*6b20*/  BSYNC B1 ;  /* 0x0000000000017941 */ /* 0x000fea0003800000 */
.L_x_217:
        /* <DEDUP_REMOVED lines=9> */
.L_x_220:
[----:B------:R-:W-:Y:S05]  /*6bc0*/  BSYNC B1 ;  /* 0x0000000000017941 */ /* 0x000fea0003800000 */
.L_x_219:
[----:B-----5:R-:W-:Y:S01]  /*6bd0*/  HADD2.F32 R7, -RZ, R72.H0_H0 ;  /* 0x20000048ff077230 */ /* 0x020fe20000004100 */
        /* <DEDUP_REMOVED lines=8> */
.L_x_222:
[----:B------:R-:W-:Y:S05]  /*6c60*/  BSYNC B1 ;  /* 0x0000000000017941 */ /* 0x000fea0003800000 */
.L_x_221:
[----:B------:R-:W-:Y:S05]  /*6c70*/  @!P1 BRA `(.L_x_223) ;  /* 0x0000001800fc9947 */ /* 0x000fea0003800000 */
[----:B0----5:R-:W-:-:S05]  /*6c80*/  HADD2.F32 R7, -RZ, R72.H0_H0 ;  /* 0x20000048ff077230 */ /* 0x021fca0000004100 */
[----:B------:R-:W-:-:S04]  /*6c90*/  FMUL R0, R7, R122 ;  /* 0x0000007a07007220 */ /* 0x000fc80000400000 */
[----:B------:R-:W-:-:S05]  /*6ca0*/  FFMA R0, R71, R120, R0 ;  /* 0x0000007847007223 */ /* 0x000fca0000000000 */
[----:B------:R-:W-:-:S05]  /*6cb0*/  F2FP.F16.F32.PACK_AB R0, RZ, R0 ;  /* 0x00000000ff00723e */ /* 0x000fca00000000ff */
[----:B------:R0:W-:Y:S01]  /*6cc0*/  STG.E.U16 desc[UR36][R4.64+0xb2], R0 ;  /* 0x0000b20004007986 */ /* 0x0001e2000c101524 */
[----:B------:R-:W-:Y:S05]  /*6cd0*/  BRA `(.L_x_223) ;  /* 0x0000001800e47947 */ /* 0x000fea0003800000 */
.L_x_34:
[----:B------:R-:W-:Y:S01]  /*6ce0*/  ULDC.64 UR4, c[0x0][0x5c0] ;  /* 0x0001700000047ab9 */ /* 0x000fe20000000a00 */
[-C--:B------:R-:W-:Y:S01]  /*6cf0*/  FMUL R72, R72, R120.reuse ;  /* 0x0000007848487220 */ /* 0x080fe20000400000 */
[----:B------:R-:W-:Y:S01]  /*6d00*/  LEA R8, P2, R136, UR4, 0x1 ;  /* 0x0000000488087c11 */ /* 0x000fe2000f8408ff */
[----:B------:R-:W-:Y:S01]  /*6d10*/  FMUL R73, R73, R120 ;  /* 0x0000007849497220 */ /* 0x000fe20000400000 */
[----:B------:R-:W-:Y:S01]  /*6d20*/  ISETP.GT.AND P3, PT, R0, 0x1, P0 ;  /* 0x000000010000780c */ /* 0x000fe20000764270 */
[----:B------:R-:W-:Y:S01]  /*6d30*/  IMAD.SHL.U32 R7, R4, 0x10, RZ ;  /* 0x0000001004077824 */ /* 0x000fe200078e00ff */
[----:B------:R-:W-:Y:S01]  /*6d40*/  F2FP.F16.F32.PACK_AB R72, RZ, R72 ;  /* 0x00000048ff48723e */ /* 0x000fe200000000ff */
[-C--:B------:R-:W-:Y:S01]  /*6d50*/  FMUL R74, R74, R120.reuse ;  /* 0x000000784a4a7220 */ /* 0x080fe20000400000 */
[----:B------:R-:W-:Y:S01]  /*6d60*/  LEA.HI.X R9, R136, UR5, R141, 0x1, P2 ;  /* 0x0000000588097c11 */ /* 0x000fe200090f0c8d */
[-C--:B------:R-:W-:Y:S01]  /*6d70*/  FMUL R75, R75, R120.reuse ;  /* 0x000000784b4b7220 */ /* 0x080fe20000400000 */
[----:B------:R-:W-:Y:S01]  /*6d80*/  ISETP.GT.AND P2, PT, R123, 0x8, PT ;  /* 0x000000087b00780c */ /* 0x000fe20003f44270 */
[-C--:B------:R-:W-:Y:S01]  /*6d90*/  FMUL R76, R76, R120.reuse ;  /* 0x000000784c4c7220 */ /* 0x080fe20000400000 */
[----:B------:R-:W-:Y:S01]  /*6da0*/  F2FP.F16.F32.PACK_AB R73, RZ, R73 ;  /* 0x00000049ff49723e */ /* 0x000fe200000000ff */
[----:B------:R-:W-:Y:S01]  /*6db0*/  @P1 STG.E.U16 desc[UR36][R8.64], R72 ;  /* 0x0000004808001986 */ /* 0x000fe2000c101524 */
[----:B------:R-:W-:Y:S01]  /*6dc0*/  ISETP.GT.AND P1, PT, R0, RZ, P2 ;  /* 0x000000ff0000720c */ /* 0x000fe20001724270 */
[----:B------:R-:W-:Y:S01]  /*6dd0*/  FMUL R77, R77, R120 ;  /* 0x000000784d4d7220 */ /* 0x000fe20000400000 */
[----:B------:R-:W-:Y:S01]  /*6de0*/  SHF.L.U64.HI R6, R4, 0x4, R5 ;  /* 0x0000000404067819 */ /* 0x000fe20000010205 */
[----:B------:R-:W-:Y:S01]  /*6df0*/  @P3 STG.E.U16 desc[UR36][R8.64+0x2], R73 ;  /* 0x0000024908003986 */ /* 0x000fe2000c101524 */
[----:B------:R-:W-:Y:S01]  /*6e00*/  IADD3 R10, P4, R7, R8, RZ ;  /* 0x00000008070a7210 */ /* 0x000fe20007f9e0ff */
[----:B------:R-:W-:Y:S01]  /*6e10*/  FMUL R78, R78, R120 ;  /* 0x000000784e4e7220 */ /* 0x000fe20000400000 */
[----:B------:R-:W-:Y:S01]  /*6e20*/  F2FP.F16.F32.PACK_AB R74, RZ, R74 ;  /* 0x0000004aff4a723e */ /* 0x000fe200000000ff */
[-C--:B------:R-:W-:Y:S01]  /*6e30*/  FMUL R79, R79, R120.reuse ;  /* 0x000000784f4f7220 */ /* 0x080fe20000400000 */
[----:B------:R-:W-:Y:S01]  /*6e40*/  ISETP.GT.AND P3, PT, R0, 0x1, P2 ;  /* 0x000000010000780c */ /* 0x000fe20001764270 */
[----:B------:R-:W-:Y:S01]  /*6e50*/  IMAD.X R11, R6, 0x1, R9, P4 ;  /* 0x00000001060b7824 */ /* 0x000fe200020e0609 */
[----:B------:R-:W-:Y:S01]  /*6e60*/  ISETP.GT.AND P5, PT, R0, 0x8, P0 ;  /* 0x000000080000780c */ /* 0x000fe200007a4270 */
[-C--:B------:R-:W-:Y:S01]  /*6e70*/  FMUL R80, R80, R120.reuse ;  /* 0x0000007850507220 */ /* 0x080fe20000400000 */
[C---:B------:R-:W-:Y:S01]  /*6e80*/  ISETP.GT.AND P4, PT, R0.reuse, 0x9, P0 ;  /* 0x000000090000780c */ /* 0x040fe20000784270 */
[-C--:B------:R-:W-:Y:S01]  /*6e90*/  FMUL R81, R81, R120.reuse ;  /* 0x0000007851517220 */ /* 0x080fe20000400000 */
[----:B------:R-:W-:Y:S01]  /*6ea0*/  @P1 STG.E.U16 desc[UR36][R10.64], R74 ;  /* 0x0000004a0a001986 */ /* 0x000fe2000c101524 */
[----:B------:R-:W-:Y:S01]  /*6eb0*/  ISETP.GT.AND P1, PT, R0, 0x8, P2 ;  /* 0x000000080000780c */ /* 0x000fe20001724270 */
[-C--:B------:R-:W-:Y:S01]  /*6ec0*/  FMUL R82, R82, R120.reuse ;  /* 0x0000007852527220 */ /* 0x080fe20000400000 */
[----:B------:R-:W-:Y:S01]  /*6ed0*/  F2FP.F16.F32.PACK_AB R75, RZ, R75 ;  /* 0x0000004bff4b723e */ /* 0x000fe200000000ff */
[----:B------:R-:W-:Y:S01]  /*6ee0*/  FMUL R83, R83, R120 ;  /* 0x0000007853537220 */ /* 0x000fe20000400000 */
[----:B------:R-:W-:Y:S01]  /*6ef0*/  F2FP.F16.F32.PACK_AB R76, RZ, R76 ;  /* 0x0000004cff4c723e */ /* 0x000fe200000000ff */
[----:B------:R-:W-:Y:S01]  /*6f00*/  FMUL R84, R84, R120 ;  /* 0x0000007854547220 */ /* 0x000fe20000400000 */
[----:B------:R-:W-:Y:S01]  /*6f10*/  F2FP.F16.F32.PACK_AB R77, RZ, R77 ;  /* 0x0000004dff4d723e */ /* 0x000fe200000000ff */
[----:B------:R-:W-:Y:S01]  /*6f20*/  @P3 STG.E.U16 desc[UR36][R10.64+0x2], R75 ;  /* 0x0000024b0a003986 */ /* 0x000fe2000c101524 */
[----:B------:R-:W-:Y:S01]  /*6f30*/  F2FP.F16.F32.PACK_AB R78, RZ, R78 ;  /* 0x0000004eff4e723e */ /* 0x000fe200000000ff */
[-C--:B------:R-:W-:Y:S01]  /*6f40*/  FMUL R85, R85, R120.reuse ;  /* 0x0000007855557220 */ /* 0x080fe20000400000 */
[C---:B------:R-:W-:Y:S01]  /*6f50*/  ISETP.GT.AND P3, PT, R0.reuse, 0x9, P2 ;  /* 0x000000090000780c */ /* 0x040fe20001764270 */
[----:B------:R-:W-:Y:S01]  /*6f60*/  @P5 STG.E.U16 desc[UR36][R8.64+0x10], R76 ;  /* 0x0000104c08005986 */ /* 0x000fe2000c101524 */
[----:B------:R-:W-:Y:S01]  /*6f70*/  ISETP.GT.AND P5, PT, R0, 0x10, P0 ;  /* 0x000000100000780c */ /* 0x000fe200007a4270 */
[-C--:B------:R-:W-:Y:S01]  /*6f80*/  FMUL R86, R86, R120.reuse ;  /* 0x0000007856567220 */ /* 0x080fe20000400000 */
[----:B------:R-:W-:Y:S01]  /*6f90*/  F2FP.F16.F32.PACK_AB R79, RZ, R79 ;  /* 0x0000004fff4f723e */ /* 0x000fe200000000ff */
[----:B------:R-:W-:Y:S01]  /*6fa0*/  @P4 STG.E.U16 desc[UR36][R8.64+0x12], R77 ;  /* 0x0000124d08004986 */ /* 0x000fe2000c101524 */
[C---:B------:R-:W-:Y:S01]  /*6fb0*/  ISETP.GT.AND P4, PT, R0.reuse, 0x11, P0 ;  /* 0x000000110000780c */ /* 0x040fe20000784270 */
[----:B------:R-:W-:Y:S01]  /*6fc0*/  FMUL R87, R87, R120 ;  /* 0x0000007857577220 */ /* 0x000fe20000400000 */
[----:B------:R-:W-:Y:S01]  /*6fd0*/  F2FP.F16.F32.PACK_AB R80, RZ, R80 ;  /* 0x00000050ff50723e */ /* 0x000fe200000000ff */
[----:B------:R-:W-:Y:S01]  /*6fe0*/  @P1 STG.E.U16 desc[UR36][R10.64+0x10], R78 ;  /* 0x0000104e0a001986 */ /* 0x000fe2000c101524 */
[----:B------:R-:W-:Y:S01]  /*6ff0*/  ISETP.GT.AND P1, PT, R0, 0x10, P2 ;  /* 0x000000100000780c */ /* 0x000fe20001724270 */
        /* <DEDUP_REMOVED lines=30> */
[-C--:B------:R-:W-:Y:S01]  /*71e0*/  FMUL R96, R96, R120.reuse ;  /* 0x0000007860607220 */ /* 0x080fe20000400000 */
[----:B------:R-:W-:Y:S01]  /*71f0*/  F2FP.F16.F32.PACK_AB R89, RZ, R89 ;  /* 0x00000059ff59723e */ /* 0x000fe200000000ff */
[----:B------:R-:W-:Y:S01]  /*7200*/  @P1 STG.E.U16 desc[UR36][R10.64+0x30], R86 ;  /* 0x000030560a001986 */ /* 0x000fe2000c101524 */
[----:B------:R-:W-:Y:S01]  /*7210*/  ISETP.GT.AND P1, PT, R0, 0x20, P2 ;  /* 0x000000200000780c */ /* 0x000fe20001724270 */
[----:B------:R-:W-:Y:S01]  /*7220*/  FMUL R97, R97, R120 ;  /* 0x0000007861617220 */ /* 0x000fe20000400000 */
[----:B------:R-:W-:Y:S01]  /*7230*/  F2FP.F16.F32.PACK_AB R90, RZ, R90 ;  /* 0x0000005aff5a723e */ /* 0x000fe200000000ff */
        /* <DEDUP_REMOVED lines=82> */
[----:B------:R-:W-:Y:S01]  /*7760*/  FMUL R25, R25, R120 ;  /* 0x0000007819197220 */ /* 0x000fe20000400000 */
[----:B------:R-:W-:Y:S01]  /*7770*/  F2FP.F16.F32.PACK_AB R114, RZ, R114 ;  /* 0x00000072ff72723e */ /* 0x000fe200000000ff */
[-C--:B------:R-:W-:Y:S01]  /*7780*/  FMUL R26, R26, R120.reuse ;  /* 0x000000781a1a7220 */ /* 0x080fe20000400000 */
[----:B------:R-:W-:Y:S01]  /*7790*/  F2FP.F16.F32.PACK_AB R115, RZ, R115 ;  /* 0x00000073ff73723e */ /* 0x000fe200000000ff */
        /* <DEDUP_REMOVED lines=35> */
[----:B------:R-:W-:Y:S01]  /*79d0*/  ISETP.GT.AND P2, PT, R0, 0x59, P2 ;  /* 0x000000590000780c */ /* 0x000fe20001744270 */
[-C--:B------:R-:W-:Y:S01]  /*79e0*/  FMUL R37, R37, R120.reuse ;  /* 0x0000007825257220 */ /* 0x080fe20000400000 */
[----:B------:R-:W-:Y:S01]  /*79f0*/  F2FP.F16.F32.PACK_AB R29, RZ, R29 ;  /* 0x0000001dff1d723e */ /* 0x000fe200000000ff */
[----:B------:R-:W-:Y:S01]  /*7a00*/  FMUL R38, R38, R120 ;  /* 0x0000007826267220 */ /* 0x000fe20000400000 */
[----:B------:R-:W-:Y:S01]  /*7a10*/  F2FP.F16.F32.PACK_AB R30, RZ, R30 ;  /* 0x0000001eff1e723e */ /* 0x000fe200000000ff */
[-C--:B------:R-:W-:Y:S01]  /*7a20*/  FMUL R39, R39, R120.reuse ;  /* 0x0000007827277220 */ /* 0x080fe20000400000 */
[----:B------:R-:W-:Y:S01]  /*7a30*/  F2FP.F16.F32.PACK_AB R31, RZ, R31 ;  /* 0x0000001fff1f723e */ /* 0x000fe200000000ff */
[----:B------:R-:W-:Y:S01]  /*7a40*/  @P4 STG.E.U16 desc[UR36][R8.64+0xa2], R113 ;  /* 0x0000a27108004986 */ /* 0x000fe2000c101524 */
[----:B------:R-:W-:Y:S01]  /*7a50*/  ISETP.GT.AND P4, PT, R0, 0x58, P0 ;  /* 0x000000580000780c */ /* 0x000fe20000784270 */
[----:B------:R-:W-:Y:S01]  /*7a60*/  FMUL R40, R40, R120 ;  /* 0x0000007828287220 */ /* 0x000fe20000400000 */
[----:B------:R-:W-:Y:S01]  /*7a70*/  F2FP.F16.F32.PACK_AB R32, RZ, R32 ;  /* 0x00000020ff20723e */ /* 0x000fe200000000ff */
[----:B------:R-:W-:Y:S01]  /*7a80*/  @P3 STG.E.U16 desc[UR36][R10.64+0xa0], R114 ;  /* 0x0000a0720a003986 */ /* 0x000fe2000c101524 */
[----:B------:R-:W-:Y:S01]  /*7a90*/  ISETP.GT.AND P3, PT, R0, 0x59, P0 ;  /* 0x000000590000780c */ /* 0x000fe20000764270 */
[-C--:B------:R-:W-:Y:S01]  /*7aa0*/  FMUL R41, R41, R120.reuse ;  /* 0x0000007829297220 */ /* 0x080fe20000400000 */
[C---:B------:R-:W-:Y:S01]  /*7ab0*/  ISETP.GT.AND P0, PT, R123.reuse, 0x88, PT ;  /* 0x000000887b00780c */ /* 0x040fe20003f04270 */
[----:B------:R-:W-:Y:S01]  /*7ac0*/  @P1 STG.E.U16 desc[UR36][R10.64+0xa2], R115 ;  /* 0x0000a2730a001986 */ /* 0x000fe2000c101524 */
[----:B------:R-:W-:Y:S01]  /*7ad0*/  ISETP.GT.AND P1, PT, R123, 0x80, PT ;  /* 0x000000807b00780c */ /* 0x000fe20003f24270 */
[-C--:B------:R-:W-:Y:S01]  /*7ae0*/  FMUL R42, R42, R120.reuse ;  /* 0x000000782a2a7220 */ /* 0x080fe20000400000 */
[----:B------:R-:W-:Y:S01]  /*7af0*/  F2FP.F16.F32.PACK_AB R33, RZ, R33 ;  /* 0x00000021ff21723e */ /* 0x000fe200000000ff */
[----:B------:R-:W-:Y:S01]  /*7b00*/  FMUL R43, R43, R120 ;  /* 0x000000782b2b7220 */ /* 0x000fe20000400000 */
[----:B------:R-:W-:Y:S01]  /*7b10*/  F2FP.F16.F32.PACK_AB R34, RZ, R34 ;  /* 0x00000022ff22723e */ /* 0x000fe200000000ff */
[----:B------:R-:W-:Y:S01]  /*7b20*/  @P4 STG.E.U16 desc[UR36][R8.64+0xb0], R116 ;  /* 0x0000b07408004986 */ /* 0x000fe2000c101524 */
[----:B------:R-:W-:Y:S01]  /*7b30*/  ISETP.GT.AND P4, PT, R0, RZ, P1 ;  /* 0x000000ff0000720c */ /* 0x000fe20000f84270 */
[-C--:B------:R-:W-:Y:S01]  /*7b40*/  FMUL R44, R44, R120.reuse ;  /* 0x000000782c2c7220 */ /* 0x080fe20000400000 */
[----:B------:R-:W-:Y:S01]  /*7b50*/  F2FP.F16.F32.PACK_AB R35, RZ, R35 ;  /* 0x00000023ff23723e */ /* 0x000fe200000000ff */
[----:B------:R0:W-:Y:S01]  /*7b60*/  @P3 STG.E.U16 desc[UR36][R8.64+0xb2], R117 ;  /* 0x0000b27508003986 */ /* 0x0001e2000c101524 */
[----:B------:R-:W-:Y:S01]  /*7b70*/  ISETP.GT.AND P3, PT, R0, 0x1, P1 ;  /* 0x000000010000780c */ /* 0x000fe20000f64270 */
[----:B------:R-:W-:Y:S01]  /*7b80*/  FMUL R45, R45, R120 ;  /* 0x000000782d2d7220 */ /* 0x000fe20000400000 */
[----:B------:R-:W-:Y:S01]  /*7b90*/  F2FP.F16.F32.PACK_AB R36, RZ, R36 ;  /* 0x00000024ff24723e */ /* 0x000fe200000000ff */
[----:B------:R-:W-:Y:S01]  /*7ba0*/  @P5 STG.E.U16 desc[UR36][R10.64+0xb0], R118 ;  /* 0x0000b0760a005986 */ /* 0x000fe2000c101524 */
[----:B------:R-:W-:Y:S01]  /*7bb0*/  F2FP.F16.F32.PACK_AB R37, RZ, R37 ;  /* 0x00000025ff25723e */ /* 0x000fe200000000ff */
[----:B------:R-:W-:Y:S01]  /*7bc0*/  FMUL R46, R46, R120 ;  /* 0x000000782e2e7220 */ /* 0x000fe20000400000 */
[----:B------:R-:W-:Y:S01]  /*7bd0*/  F2FP.F16.F32.PACK_AB R38, RZ, R38 ;  /* 0x00000026ff26723e */ /* 0x000fe200000000ff */
[----:B------:R-:W-:Y:S01]  /*7be0*/  @P2 STG.E.U16 desc[UR36][R10.64+0xb2], R119 ;  /* 0x0000b2770a002986 */ /* 0x000fe2000c101524 */
[----:B------:R-:W-:Y:S01]  /*7bf0*/  ISETP.GT.AND P2, PT, R0, RZ, P0 ;  /* 0x000000ff0000720c */ /* 0x000fe20000744270 */
[-C--:B------:R-:W-:Y:S01]  /*7c00*/  FMUL R47, R47, R120.reuse ;  /* 0x000000782f2f7220 */ /* 0x080fe20000400000 */
[----:B------:R-:W-:Y:S01]  /*7c10*/  F2FP.F16.F32.PACK_AB R39, RZ, R39 ;  /* 0x00000027ff27723e */ /* 0x000fe200000000ff */
[----:B------:R-:W-:Y:S01]  /*7c20*/  FMUL R48, R48, R120 ;  /* 0x0000007830307220 */ /* 0x000fe20000400000 */
[----:B0-----:R-:W-:Y:S01]  /*7c30*/  LEA R8, P5, R4, R8, 0x8 ;  /* 0x0000000804087211 */ /* 0x001fe200078a40ff */
[----:B------:R-:W-:Y:S01]  /*7c40*/  FMUL R49, R49, R120 ;  /* 0x0000007831317220 */ /* 0x000fe20000400000 */
[----:B------:R-:W-:Y:S01]  /*7c50*/  F2FP.F16.F32.PACK_AB R40, RZ, R40 ;  /* 0x00000028ff28723e */ /* 0x000fe200000000ff */
[-C--:B------:R-:W-:Y:S01]  /*7c60*/  FMUL R50, R50, R120.reuse ;  /* 0x0000007832327220 */ /* 0x080fe20000400000 */
[----:B------:R-:W-:Y:S01]  /*7c70*/  LEA.HI.X R9, R4, R9, R5, 0x8, P5 ;  /* 0x0000000904097211 */ /* 0x000fe200028f4405 */
[-C--:B------:R-:W-:Y:S01]  /*7c80*/  FMUL R51, R51, R120.reuse ;  /* 0x0000007833337220 */ /* 0x080fe20000400000 */
[----:B------:R-:W-:Y:S01]  /*7c90*/  ISETP.GT.AND P5, PT, R0, 0x1, P0 ;  /* 0x000000010000780c */ /* 0x000fe200007a4270 */
[-C--:B------:R-:W-:Y:S01]  /*7ca0*/  FMUL R52, R52, R120.reuse ;  /* 0x0000007834347220 */ /* 0x080fe20000400000 */
[----:B------:R-:W-:Y:S01]  /*7cb0*/  F2FP.F16.F32.PACK_AB R41, RZ, R41 ;  /* 0x00000029ff29723e */ /* 0x000fe200000000ff */
[----:B------:R-:W-:Y:S01]  /*7cc0*/  @P4 STG.E.U16 desc[UR36][R8.64], R24 ;  /* 0x0000001808004986 */ /* 0x000fe2000c101524 */
[----:B------:R-:W-:Y:S01]  /*7cd0*/  ISETP.GT.AND P4, PT, R0, 0x8, P1 ;  /* 0x000000080000780c */ /* 0x000fe20000f84270 */
[----:B------:R-:W-:Y:S01]  /*7ce0*/  FMUL R53, R53, R120 ;  /* 0x0000007835357220 */ /* 0x000fe20000400000 */
[----:B------:R-:W-:Y:S01]  /*7cf0*/  F2FP.F16.F32.PACK_AB R42, RZ, R42 ;  /* 0x0000002aff2a723e */ /* 0x000fe200000000ff */
[----:B------:R-:W-:Y:S01]  /*7d00*/  @P3 STG.E.U16 desc[UR36][R8.64+0x2], R25 ;  /* 0x0000021908003986 */ /* 0x000fe2000c101524 */
[----:B------:R-:W-:Y:S01]  /*7d10*/  IADD3 R4, P3, R7, R8, RZ ;  /* 0x0000000807047210 */ /* 0x000fe20007f7e0ff */
[-C--:B------:R-:W-:Y:S01]  /*7d20*/  FMUL R54, R54, R120.reuse ;  /* 0x0000007836367220 */ /* 0x080fe20000400000 */
[----:B------:R-:W-:Y:S01]  /*7d30*/  F2FP.F16.F32.PACK_AB R43, RZ, R43 ;  /* 0x0000002bff2b723e */ /* 0x000fe200000000ff */
[----:B------:R-:W-:Y:S01]  /*7d40*/  FMUL R55, R55, R120 ;  /* 0x0000007837377220 */ /* 0x000fe20000400000 */
[----:B------:R-:W-:Y:S01]  /*7d50*/  F2FP.F16.F32.PACK_AB R44, RZ, R44 ;  /* 0x0000002cff2c723e */ /* 0x000fe200000000ff */
[--C-:B------:R-:W-:Y:S01]  /*7d60*/  IMAD.X R5, R6, 0x1, R9.reuse, P3 ;  /* 0x0000000106057824 */ /* 0x100fe200018e0609 */
[----:B------:R-:W-:Y:S01]  /*7d70*/  ISETP.GT.AND P3, PT, R0, 0x9, P1 ;  /* 0x000000090000780c */ /* 0x000fe20000f64270 */
[-C--:B------:R-:W-:Y:S01]  /*7d80*/  FMUL R56, R56, R120.reuse ;  /* 0x0000007838387220 */ /* 0x080fe20000400000 */
[----:B------:R-:W-:Y:S01]  /*7d90*/  F2FP.F16.F32.PACK_AB R45, RZ, R45 ;  /* 0x0000002dff2d723e */ /* 0x000fe200000000ff */
[--C-:B------:R-:W-:Y:S01]  /*7da0*/  @P4 IMAD.MOV.U32 R6, RZ, RZ, R8.reuse ;  /* 0x000000ffff064224 */ /* 0x100fe200078e0008 */
[----:B------:R-:W-:Y:S01]  /*7db0*/  @P2 STG.E.U16 desc[UR36][R4.64], R26 ;  /* 0x0000001a04002986 */ /* 0x000fe2000c101524 */
[--C-:B------:R-:W-:Y:S01]  /*7dc0*/  @P4 IMAD.MOV.U32 R7, RZ, RZ, R9.reuse ;  /* 0x000000ffff074224 */ /* 0x100fe200078e0009 */
[C---:B------:R-:W-:Y:S01]  /*7dd0*/  ISETP.GT.AND P2, PT, R0.reuse, 0x8, P0 ;  /* 0x000000080000780c */ /* 0x040fe20000744270 */
[-C--:B------:R-:W-:Y:S01]  /*7de0*/  FMUL R57, R57, R120.reuse ;  /* 0x0000007839397220 */ /* 0x080fe20000400000 */
[----:B------:R-:W-:Y:S01]  /*7df0*/  @P5 STG.E.U16 desc[UR36][R4.64+0x2], R27 ;  /* 0x0000021b04005986 */ /* 0x000fe2000c101524 */
[----:B------:R-:W-:Y:S01]  /*7e00*/  ISETP.GT.AND P5, PT, R0, 0x9, P0 ;  /* 0x000000090000780c */ /* 0x000fe200007a4270 */
[----:B------:R-:W-:Y:S01]  /*7e10*/  FMUL R58, R58, R120 ;  /* 0x000000783a3a7220 */ /* 0x000fe20000400000 */
[----:B------:R-:W-:Y:S01]  /*7e20*/  F2FP.F16.F32.PACK_AB R46, RZ, R46 ;  /* 0x0000002eff2e723e */ /* 0x000fe200000000ff */
[----:B------:R0:W-:Y:S01]  /*7e30*/  @P4 STG.E.U16 desc[UR36][R6.64+0x10], R28 ;  /* 0x0000101c06004986 */ /* 0x0001e2000c101524 */
        /* <DEDUP_REMOVED lines=9> */
[----:B------:R-:W-:Y:S01]  /*7ed0*/  FMUL R63, R63, R120 ;  /* 0x000000783f3f7220 */ /* 0x000fe20000400000 */
[----:B------:R-:W-:Y:S01]  /*7ee0*/  F2FP.F16.F32.PACK_AB R51, RZ, R51 ;  /* 0x00000033ff33723e */ /* 0x000fe200000000ff */
[--C-:B0-----:R-:W-:Y:S01]  /*7ef0*/  @P3 IMAD.MOV.U32 R6, RZ, RZ, R8.reuse ;  /* 0x000000ffff063224 */ /* 0x101fe200078e0008 */
[----:B------:R-:W-:Y:S01]  /*7f00*/  F2FP.F16.F32.PACK_AB R52, RZ, R52 ;  /* 0x00000034ff34723e */ /* 0x000fe200000000ff */
[--C-:B------:R-:W-:Y:S01]  /*7f10*/  @P3 IMAD.MOV.U32 R7, RZ, RZ, R9.reuse ;  /* 0x000000ffff073224 */ /* 0x100fe200078e0009 */
[----:B------:R-:W-:Y:S01]  /*7f20*/  F2FP.F16.F32.PACK_AB R53, RZ, R53 ;  /* 0x00000035ff35723e */ /* 0x000fe200000000ff */
[----:B------:R-:W-:Y:S01]  /*7f30*/  FMUL R64, R64, R120 ;  /* 0x0000007840407220 */ /* 0x000fe20000400000 */
[----:B------:R-:W-:Y:S01]  /*7f40*/  F2FP.F16.F32.PACK_AB R54, RZ, R54 ;  /* 0x00000036ff36723e */ /* 0x000fe200000000ff */
[-C--:B------:R-:W-:Y:S01]  /*7f50*/  FMUL R65, R65, R120.reuse ;  /* 0x0000007841417220 */ /* 0x080fe20000400000 */
[----:B------:R0:W-:Y:S01]  /*7f60*/  @P3 STG.E.U16 desc[UR36][R6.64+0x12], R29 ;  /* 0x0000121d06003986 */ /* 0x0001e2000c101524 */
        /* <DEDUP_REMOVED lines=11> */
[----:B0-----:R-:W-:Y:S01]  /*8020*/  @P4 IMAD.MOV.U32 R6, RZ, RZ, R8 ;  /* 0x000000ffff064224 */ /* 0x001fe200078e0008 */
[----:B------:R-:W-:Y:S01]  /*8030*/  F2FP.F16.F32.PACK_AB R58, RZ, R58 ;  /* 0x0000003aff3a723e */ /* 0x000fe200000000ff */
[----:B------:R-:W-:Y:S01]  /*8040*/  @P4 IMAD.MOV.U32 R7, RZ, RZ, R9 ;  /* 0x000000ffff074224 */ /* 0x000fe200078e0009 */
[----:B------:R-:W-:Y:S01]  /*8050*/  F2FP.F16.F32.PACK_AB R59, RZ, R59 ;  /* 0x0000003bff3b723e */ /* 0x000fe200000000ff */
[----:B------:R-:W-:Y:S01]  /*8060*/  FMUL R69, R69, R120 ;  /* 0x0000007845457220 */ /* 0x000fe20000400000 */
[----:B------:R-:W-:Y:S01]  /*8070*/  F2FP.F16.F32.PACK_AB R60, RZ, R60 ;  /* 0x0000003cff3c723e */ /* 0x000fe200000000ff */
[-C--:B------:R-:W-:Y:S01]  /*8080*/  FMUL R70, R70, R120.reuse ;  /* 0x0000007846467220 */ /* 0x080fe20000400000 */
[----:B------:R0:W-:Y:S01]  /*8090*/  @P4 STG.E.U16 desc[UR36][R6.64+0x20], R32 ;  /* 0x0000202006004986 */ /* 0x0001e2000c101524 */
[----:B------:R-:W-:Y:S01]  /*80a0*/  ISETP.GT.AND P4, PT, R0, 0x18, P1 ;  /* 0x000000180000780c */ /* 0x000fe20000f84270 */
[----:B------:R-:W-:Y:S01]  /*80b0*/  FMUL R71, R71, R120 ;  /* 0x0000007847477220 */ /* 0x000fe20000400000 */
[----:B------:R-:W-:-:S02]  /*80c0*/  F2FP.F16.F32.PACK_AB R61, RZ, R61 ;  /* 0x0000003dff3d723e */ /* 0x000fc400000000ff */
[----:B------:R-:W-:Y:S02]  /*80d0*/  F2FP.F16.F32.PACK_AB R62, RZ, R62 ;  /* 0x0000003eff3e723e */ /* 0x000fe400000000ff */
[----:B------:R-:W-:Y:S02]  /*80e0*/  F2FP.F16.F32.PACK_AB R63, RZ, R63 ;  /* 0x0000003fff3f723e */ /* 0x000fe400000000ff */
[----:B------:R-:W-:Y:S02]  /*80f0*/  F2FP.F16.F32.PACK_AB R64, RZ, R64 ;  /* 0x00000040ff40723e */ /* 0x000fe400000000ff */
[----:B------:R-:W-:Y:S01]  /*8100*/  F2FP.F16.F32.PACK_AB R65, RZ, R65 ;  /* 0x00000041ff41723e */ /* 0x000fe200000000ff */
[----:B0-----:R-:W-:Y:S01]  /*8110*/  @P3 IMAD.MOV.U32 R6, RZ, RZ, R8 ;  /* 0x000000ffff063224 */ /* 0x001fe200078e0008 */
[----:B------:R-:W-:Y:S01]  /*8120*/  F2FP.F16.F32.PACK_AB R66, RZ, R66 ;  /* 0x00000042ff42723e */ /* 0x000fe200000000ff */
[----:B------:R-:W-:Y:S01]  /*8130*/  @P3 IMAD.MOV.U32 R7, RZ, RZ, R9 ;  /* 0x000000ffff073224 */ /* 0x000fe200078e0009 */
[----:B------:R-:W-:-:S02]  /*8140*/  F2FP.F16.F32.PACK_AB R67, RZ, R67 ;  /* 0x00000043ff43723e */ /* 0x000fc400000000ff */
[----:B------:R-:W-:Y:S02]  /*8150*/  F2FP.F16.F32.PACK_AB R68, RZ, R68 ;  /* 0x00000044ff44723e */ /* 0x000fe400000000ff */
[----:B------:R0:W-:Y:S01]  /*8160*/  @P3 STG.E.U16 desc[UR36][R6.64+0x22], R33 ;  /* 0x0000222106003986 */ /* 0x0001e2000c101524 */
[C---:B------:R-:W-:Y:S02]  /*8170*/  ISETP.GT.AND P3, PT, R0.reuse, 0x19, P1 ;  /* 0x000000190000780c */ /* 0x040fe40000f64270 */
[----:B------:R-:W-:Y:S01]  /*8180*/  F2FP.F16.F32.PACK_AB R69, RZ, R69 ;  /* 0x00000045ff45723e */ /* 0x000fe200000000ff */
[----:B------:R-:W-:Y:S01]  /*8190*/  @P2 STG.E.U16 desc[UR36][R4.64+0x20], R34 ;  /* 0x0000202204002986 */ /* 0x000fe2000c101524 */
[C---:B------:R-:W-:Y:S02]  /*81a0*/  ISETP.GT.AND P2, PT, R0.reuse, 0x18, P0 ;  /* 0x000000180000780c */ /* 0x040fe40000744270 */
[----:B------:R-:W-:Y:S01]  /*81b0*/  F2FP.F16.F32.PACK_AB R70, RZ, R70 ;  /* 0x00000046ff46723e */ /* 0x000fe200000000ff */
[----:B------:R-:W-:Y:S01]  /*81c0*/  @P5 STG.E.U16 desc[UR36][R4.64+0x22], R35 ;  /* 0x0000222304005986 */ /* 0x000fe2000c101524 */
[----:B------:R-:W-:-:S02]  /*81d0*/  ISETP.GT.AND P5, PT, R0, 0x19, P0 ;  /* 0x000000190000780c */ /* 0x000fc400007a4270 */
[----:B------:R-:W-:Y:S01]  /*81e0*/  F2FP.F16.F32.PACK_AB R71, RZ, R71 ;  /* 0x00000047ff47723e */ /* 0x000fe200000000ff */
[----:B0-----:R-:W-:Y:S02]  /*81f0*/  @P4 IMAD.MOV.U32 R6, RZ, RZ, R8 ;  /* 0x000000ffff064224 */ /* 0x001fe400078e0008 */
[----:B------:R-:W-:-:S05]  /*8200*/  @P4 IMAD.MOV.U32 R7, RZ, RZ, R9 ;  /* 0x000000ffff074224 */ /* 0x000fca00078e0009 */
[----:B------:R0:W-:Y:S01]  /*8210*/  @P4 STG.E.U16 desc[UR36][R6.64+0x30], R36 ;  /* 0x0000302406004986 */ /* 0x0001e2000c101524 */
[----:B------:R-:W-:Y:S01]  /*8220*/  ISETP.GT.AND P4, PT, R0, 0x20, P1 ;  /* 0x000000200000780c */ /* 0x000fe20000f84270 */
[----:B0-----:R-:W-:Y:S02]  /*8230*/  @P3 IMAD.MOV.U32 R6, RZ, RZ, R8 ;  /* 0x000000ffff063224 */ /* 0x001fe400078e0008 */
[----:B------:R-:W-:-:S05]  /*8240*/  @P3 IMAD.MOV.U32 R7, RZ, RZ, R9 ;  /* 0x000000ffff073224 */ /* 0x000fca00078e0009 */
[----:B------:R0:W-:Y:S01]  /*8250*/  @P3 STG.E.U16 desc[UR36][R6.64+0x32], R37 ;  /* 0x0000322506003986 */ /* 0x0001e2000c101524 */
[----:B------:R-:W-:-:S03]  /*8260*/  ISETP.GT.AND P3, PT, R0, 0x21, P1 ;  /* 0x000000210000780c */ /* 0x000fc60000f64270 */
[----:B------:R-:W-:Y:S01]  /*8270*/  @P2 STG.E.U16 desc[UR36][R4.64+0x30], R38 ;  /* 0x0000302604002986 */ /* 0x000fe2000c101524 */
[----:B------:R-:W-:-:S03]  /*8280*/  ISETP.GT.AND P2, PT, R0, 0x20, P0 ;  /* 0x000000200000780c */ /* 0x000fc60000744270 */
[----:B------:R-:W-:Y:S01]  /*8290*/  @P5 STG.E.U16 desc[UR36][R4.64+0x32], R39 ;  /* 0x0000322704005986 */ /* 0x000fe2000c101524 */
[----:B------:R-:W-:Y:S01]  /*82a0*/  ISETP.GT.AND P5, PT, R0, 0x21, P0 ;  /* 0x000000210000780c */ /* 0x000fe200007a4270 */
[----:B0-----:R-:W-:Y:S02]  /*82b0*/  @P4 IMAD.MOV.U32 R6, RZ, RZ, R8 ;  /* 0x000000ffff064224 */ /* 0x001fe400078e0008 */
[----:B------:R-:W-:-:S05]  /*82c0*/  @P4 IMAD.MOV.U32 R7, RZ, RZ, R9 ;  /* 0x000000ffff074224 */ /* 0x000fca00078e0009 */
[----:B------:R0:W-:Y:S01]  /*82d0*/  @P4 STG.E.U16 desc[UR36][R6.64+0x40], R40 ;  /* 0x0000402806004986 */ /* 0x0001e2000c101524 */
[----:B------:R-:W-:Y:S01]  /*82e0*/  ISETP.GT.AND P4, PT, R0, 0x28, P1 ;  /* 0x000000280000780c */ /* 0x000fe20000f84270 */
[----:B0-----:R-:W-:Y:S01]  /*82f0*/  @P3 IMAD.MOV.U32 R6, RZ, RZ, R8 ;  /* 0x000000ffff063224 */ /* 0x001fe200078e0008 */
[----:B------:R-:W-:-:S05]  /*8300*/  @P3 MOV R7, R9 ;  /* 0x0000000900073202 */ /* 0x000fca0000000f00 */
        /* <DEDUP_REMOVED lines=69> */
[C---:B------:R-:W-:Y:S02]  /*8760*/  ISETP.GT.AND P4, PT, R0.reuse, 0x51, P0 ;  /* 0x000000510000780c */ /* 0x040fe40000784270 */
[----:B------:R-:W-:Y:S01]  /*8770*/  ISETP.GT.AND P0, PT, R0, 0x59, P0 ;  /* 0x000000590000780c */ /* 0x000fe20000704270 */
[----:B0-----:R-:W-:Y:S02]  /*8780*/  @P3 IMAD.MOV.U32 R6, RZ, RZ, R8 ;  /* 0x000000ffff063224 */ /* 0x001fe400078e0008 */
[----:B------:R-:W-:-:S05]  /*8790*/  @P3 IMAD.MOV.U32 R7, RZ, RZ, R9 ;  /* 0x000000ffff073224 */ /* 0x000fca00078e0009 */
[----:B------:R0:W-:Y:S01]  /*87a0*/  @P3 STG.E.U16 desc[UR36][R6.64+0xa2], R65 ;  /* 0x0000a24106003986 */ /* 0x0001e2000c101524 */
[C---:B------:R-:W-:Y:S02]  /*87b0*/  ISETP.GT.AND P3, PT, R0.reuse, 0x58, P1 ;  /* 0x000000580000780c */ /* 0x040fe40000f64270 */
[----:B------:R-:W-:Y:S01]  /*87c0*/  ISETP.GT.AND P1, PT, R0, 0x59, P1 ;  /* 0x000000590000780c */ /* 0x000fe20000f24270 */
[----:B------:R-:W-:Y:S04]  /*87d0*/  @P2 STG.E.U16 desc[UR36][R4.64+0xa0], R66 ;  /* 0x0000a04204002986 */ /* 0x000fe8000c101524 */
[----:B------:R-:W-:Y:S06]  /*87e0*/  @P4 STG.E.U16 desc[UR36][R4.64+0xa2], R67 ;  /* 0x0000a24304004986 */ /* 0x000fec000c101524 */
[----:B0-----:R-:W-:Y:S01]  /*87f0*/  @P3 IMAD.MOV.U32 R6, RZ, RZ, R8 ;  /* 0x000000ffff063224 */ /* 0x001fe200078e0008 */
[----:B------:R-:W-:-:S05]  /*8800*/  @P3 MOV R7, R9 ;  /* 0x0000000900073202 */ /* 0x000fca0000000f00 */
[----:B------:R0:W-:Y:S04]  /*8810*/  @P3 STG.E.U16 desc[UR36][R6.64+0xb0], R68 ;  /* 0x0000b04406003986 */ /* 0x0001e8000c101524 */
[----:B------:R1:W-:Y:S04]  /*8820*/  @P1 STG.E.U16 desc[UR36][R8.64+0xb2], R69 ;  /* 0x0000b24508001986 */ /* 0x0003e8000c101524 */
[----:B------:R1:W-:Y:S01]  /*8830*/  @P5 STG.E.U16 desc[UR36][R4.64+0xb0], R70 ;  /* 0x0000b04604005986 */ /* 0x0003e2000c101524 */
[----:B0-----:R-:W-:Y:S02]  /*8840*/  @P0 IMAD.MOV.U32 R6, RZ, RZ, R4 ;  /* 0x000000ffff060224 */ /* 0x001fe400078e0004 */
[----:B------:R-:W-:-:S05]  /*8850*/  @P0 IMAD.MOV.U32 R7, RZ, RZ, R5 ;  /* 0x000000ffff070224 */ /* 0x000fca00078e0005 */
[----:B------:R1:W-:Y:S02]  /*8860*/  @P0 STG.E.U16 desc[UR36][R6.64+0xb2], R71 ;  /* 0x0000b24706000986 */ /* 0x0003e4000c101524 */
.L_x_223:
[----:B------:R-:W-:Y:S05]  /*8870*/  BSYNC B0 ;  /* 0x0000000000007941 */ /* 0x000fea0003800000 */
.L_x_33:
[----:B------:R-:W-:Y:S01]  /*8880*/  ULDC UR4, c[0x0][0xc] ;  /* 0x0000030000047ab9 */ /* 0x000fe20000000800 */
[----:B------:R-:W-:Y:S01]  /*8890*/  ULDC UR5, c[0x0][0x10] ;  /* 0x0000040000057ab9 */ /* 0x000fe20000000800 */
[----:B01----:R-:W0:Y:S01]  /*88a0*/  LDC R5, c[0x0][0x14] ;  /* 0x00000500ff057b82 */ /* 0x003e220000000800 */
[----:B------:R-:W-:Y:S01]  /*88b0*/  UIMAD.WIDE.U32 UR4, UR4, UR5, URZ ;  /* 0x00000005040472a5 */ /* 0x000fe2000f8e003f */
[----:B------:R-:W-:Y:S01]  /*88c0*/  PRMT R0, RZ, 0x7610, R0 ;  /* 0x00007610ff007816 */ /* 0x000fe20000000000 */
[----:B------:R-:W-:Y:S02]  /*88d0*/  IMAD.MOV.U32 R123, RZ, RZ, -0x1 ;  /* 0xffffffffff7b7424 */ /* 0x000fe400078e00ff */
[----:B------:R-:W-:Y:S02]  /*88e0*/  IMAD.MOV.U32 R121, RZ, RZ, -0x1 ;  /* 0xffffffffff797424 */ /* 0x000fe400078e00ff */
[----:B0-----:R-:W-:-:S04]  /*88f0*/  IMAD.WIDE.U32 R16, R5, UR4, R16 ;  /* 0x0000000405107c25 */ /* 0x001fc8000f8e0010 */
[----:B------:R-:W-:Y:S01]  /*8900*/  IMAD R5, R5, UR5, RZ ;  /* 0x0000000505057c24 */ /* 0x000fe2000f8e02ff */
[----:B------:R-:W-:Y:S02]  /*8910*/  ULDC.64 UR4, c[0x0][0x650] ;  /* 0x0001940000047ab9 */ /* 0x000fe40000000a00 */
[----:B------:R-:W-:Y:S01]  /*8920*/  ISETP.GE.U32.AND P0, PT, R16, UR4, PT ;  /* 0x0000000410007c0c */ /* 0x000fe2000bf06070 */
[----:B------:R-:W-:-:S05]  /*8930*/  IMAD.IADD R17, R17, 0x1, R5 ;  /* 0x0000000111117824 */ /* 0x000fca00078e0205 */
[----:B------:R-:W-:-:S13]  /*8940*/  ISETP.GE.U32.AND.EX P0, PT, R17, UR5, PT, P0 ;  /* 0x0000000511007c0c */ /* 0x000fda000bf06100 */
[----:B------:R-:W-:Y:S05]  /*8950*/  @P0 BRA `(.L_x_224) ;  /* 0x0000000400640947 */ /* 0x000fea0003800000 */
[----:B------:R-:W0:Y:S01]  /*8960*/  S2R R12, SR_CTAID.X ;  /* 0x00000000000c7919 */ /* 0x000e220000002500 */
[----:B------:R-:W1:Y:S01]  /*8970*/  LDC.64 R10, c[0x0][0x628] ;  /* 0x00018a00ff0a7b82 */ /* 0x000e620000000a00 */
[----:B------:R-:W-:Y:S01]  /*8980*/  ULDC UR4, c[0x0][0x150] ;  /* 0x0000540000047ab9 */ /* 0x000fe20000000800 */
[----:B------:R-:W-:Y:S01]  /*8990*/  IMAD.MOV.U32 R8, RZ, RZ, R16 ;  /* 0x000000ffff087224 */ /* 0x000fe200078e0010 */
[----:B------:R-:W0:Y:S01]  /*89a0*/  S2R R24, SR_CTAID.Y ;  /* 0x0000000000187919 */ /* 0x000e220000002600 */
[----:B------:R-:W-:-:S04]  /*89b0*/  IMAD.MOV.U32 R9, RZ, RZ, R17 ;  /* 0x000000ffff097224 */ /* 0x000fc800078e0011 */
[----:B------:R-:W2:Y:S08]  /*89c0*/  LDC R21, c[0x0][0x144] ;  /* 0x00005100ff157b82 */ /* 0x000eb00000000800 */
[----:B------:R-:W2:Y:S08]  /*89d0*/  LDC R0, c[0x0][0x630] ;  /* 0x00018c00ff007b82 */ /* 0x000eb00000000800 */
[----:B------:R-:W2:Y:S01]  /*89e0*/  LDC.64 R14, c[0x0][0x620] ;  /* 0x00018800ff0e7b82 */ /* 0x000ea20000000a00 */
[----:B-1----:R-:W-:-:S04]  /*89f0*/  ISETP.NE.U32.AND P0, PT, R10, RZ, PT ;  /* 0x000000ff0a00720c */ /* 0x002fc80003f05070 */
[----:B------:R-:W-:Y:S02]  /*8a00*/  ISETP.NE.AND.EX P0, PT, R11, RZ, PT, P0 ;  /* 0x000000ff0b00720c */ /* 0x000fe40003f05300 */
[----:B0-----:R-:W-:-:S05]  /*8a10*/  I2FP.F32.U32 R3, R12 ;  /* 0x0000000c00037245 */ /* 0x001fca0000201000 */
[----:B------:R-:W-:-:S04]  /*8a20*/  FMUL R3, R3, UR4 ;  /* 0x0000000403037c20 */ /* 0x000fc80008400000 */
[----:B------:R0:W1:Y:S02]  /*8a30*/  F2I.U32.TRUNC.NTZ R20, R3 ;  /* 0x0000000300147305 */ /* 0x000064000020f000 */
[----:B------:R-:W-:Y:S05]  /*8a40*/  @!P0 BRA `(.L_x_225) ;  /* 0x0000000000288947 */ /* 0x000fea0003800000 */
[----:B0-----:R-:W0:Y:S02]  /*8a50*/  LDC R3, c[0x0][0x634] ;  /* 0x00018d00ff037b82 */ /* 0x001e240000000800 */
        /* <DEDUP_REMOVED lines=9> */
.L_x_225:
[----:B------:R-:W3:Y:S01]  /*8af0*/  LDC.64 R30, c[0x0][0x640] ;  /* 0x00019000ff1e7b82 */ /* 0x000ee20000000a00 */
[-CC-:B--2---:R-:W-:Y:S01]  /*8b00*/  SHF.R.U64 R121, R8, R0.reuse, R9.reuse ;  /* 0x0000000008797219 */ /* 0x184fe20000001209 */
[----:B-1----:R-:W-:Y:S01]  /*8b10*/  IMAD.MOV R20, RZ, RZ, -R20 ;  /* 0x000000ffff147224 */ /* 0x002fe200078e0a14 */
[----:B------:R-:W-:Y:S01]  /*8b20*/  SHF.R.U32.HI R0, RZ, R0, R9 ;  /* 0x00000000ff007219 */ /* 0x000fe20000011609 */
[----:B------:R-:W-:Y:S01]  /*8b30*/  ULDC UR4, c[0x0][0x154] ;  /* 0x0000550000047ab9 */ /* 0x000fe20000000800 */
[----:B0-----:R-:W-:Y:S01]  /*8b40*/  IADD3 R3, P0, RZ, -R121, RZ ;  /* 0x80000079ff037210 */ /* 0x001fe20007f1e0ff */
[----:B------:R-:W-:Y:S02]  /*8b50*/  IMAD R26, R21, R20, R12 ;  /* 0x00000014151a7224 */ /* 0x000fe400078e020c */
[----:B------:R-:W0:Y:S01]  /*8b60*/  LDC R6, c[0x0][0x618] ;  /* 0x00018600ff067b82 */ /* 0x000e220000000800 */
[----:B------:R-:W-:Y:S02]  /*8b70*/  IMAD.MOV.U32 R7, RZ, RZ, 0x1 ;  /* 0x00000001ff077424 */ /* 0x000fe400078e00ff */
[----:B------:R-:W-:-:S04]  /*8b80*/  IMAD.X R5, RZ, RZ, ~R0, P0 ;  /* 0x000000ffff057224 */ /* 0x000fc800000e0e00 */
[-C--:B------:R-:W-:Y:S01]  /*8b90*/  IMAD R0, R5, R14.reuse, RZ ;  /* 0x0000000e05007224 */ /* 0x080fe200078e02ff */
[----:B------:R-:W1:Y:S01]  /*8ba0*/  LDC R8, c[0x0][0x608] ;  /* 0x00018200ff087b82 */ /* 0x000e620000000800 */
[----:B------:R-:W-:-:S04]  /*8bb0*/  IMAD.WIDE.U32 R4, R3, R14, R16 ;  /* 0x0000000e03047225 */ /* 0x000fc800078e0010 */
[----:B------:R-:W-:Y:S01]  /*8bc0*/  IMAD R3, R3, R15, R0 ;  /* 0x0000000f03037224 */ /* 0x000fe200078e0200 */
[----:B------:R-:W-:Y:S02]  /*8bd0*/  I2FP.F32.U32 R0, R24 ;  /* 0x0000001800007245 */ /* 0x000fe40000201000 */
[----:B------:R-:W2:Y:S01]  /*8be0*/  LDC R28, c[0x0][0x658] ;  /* 0x00019600ff1c7b82 */ /* 0x000ea20000000800 */
[----:B------:R-:W-:Y:S01]  /*8bf0*/  IMAD.IADD R3, R5, 0x1, R3 ;  /* 0x0000000105037824 */ /* 0x000fe200078e0203 */
[----:B---3--:R-:W-:Y:S01]  /*8c00*/  ISETP.NE.U32.AND P0, PT, R30, RZ, PT ;  /* 0x000000ff1e00720c */ /* 0x008fe20003f05070 */
[----:B------:R-:W-:Y:S01]  /*8c10*/  FMUL R0, R0, UR4 ;  /* 0x0000000400007c20 */ /* 0x000fe20008400000 */
[----:B------:R-:W-:Y:S02]  /*8c20*/  IMAD.MOV.U32 R5, RZ, RZ, -0x1 ;  /* 0xffffffffff057424 */ /* 0x000fe400078e00ff */
[----:B------:R-:W-:Y:S01]  /*8c30*/  ISETP.NE.AND.EX P0, PT, R31, RZ, PT, P0 ;  /* 0x000000ff1f00720c */ /* 0x000fe20003f05300 */
[----:B------:R3:W2:Y:S01]  /*8c40*/  F2I.U32.TRUNC.NTZ R14, R0 ;  /* 0x00000000000e7305 */ /* 0x0006a2000020f000 */
[----:B------:R-:W3:Y:S01]  /*8c50*/  LDC R15, c[0x0][0x148] ;  /* 0x00005200ff0f7b82 */ /* 0x000ee20000000800 */
[----:B0-----:R-:W-:-:S02]  /*8c60*/  SHF.R.U64 R12, R4, R6, R3 ;  /* 0x00000006040c7219 */ /* 0x001fc40000001203 */
[----:B------:R-:W-:-:S05]  /*8c70*/  SHF.R.U32.HI R3, RZ, R6, R3 ;  /* 0x00000006ff037219 */ /* 0x000fca0000011603 */
[----:B------:R-:W0:Y:S01]  /*8c80*/  LDC R20, c[0x0][0x600] ;  /* 0x00018000ff147b82 */ /* 0x000e220000000800 */
[-CC-:B-1----:R-:W-:Y:S02]  /*8c90*/  SHF.R.U64 R10, R12, R8.reuse, R3.reuse ;  /* 0x000000080c0a7219 */ /* 0x182fe40000001203 */
[----:B------:R-:W-:-:S05]  /*8ca0*/  SHF.R.U32.HI R3, RZ, R8, R3 ;  /* 0x00000008ff037219 */ /* 0x000fca0000011603 */
[----:B------:R-:W1:Y:S01]  /*8cb0*/  LDC R25, c[0x0][0x648] ;  /* 0x00019200ff197b82 */ /* 0x000e620000000800 */
[-C--:B--2---:R-:W-:Y:S02]  /*8cc0*/  SHF.L.U32 R4, R5, R28.reuse, RZ ;  /* 0x0000001c05047219 */ /* 0x084fe400000006ff */
[-CC-:B------:R-:W-:Y:S02]  /*8cd0*/  SHF.R.U64 R13, R10, R28.reuse, R3.reuse ;  /* 0x0000001c0a0d7219 */ /* 0x180fe40000001203 */
[----:B------:R-:W-:Y:S02]  /*8ce0*/  SHF.R.U32.HI R5, RZ, R28, R3 ;  /* 0x0000001cff057219 */ /* 0x000fe40000011603 */
[----:B------:R-:W-:Y:S01]  /*8cf0*/  LOP3.LUT R21, RZ, R4, RZ, 0x33, !PT ;  /* 0x00000004ff157212 */ /* 0x000fe200078e33ff */
[----:B------:R-:W2:Y:S01]  /*8d00*/  LDC R27, c[0x0][0x638] ;  /* 0x00018e00ff1b7b82 */ /* 0x000ea20000000800 */
[----:B------:R-:W-:Y:S01]  /*8d10*/  SHF.L.U32 R28, R7, R28, RZ ;  /* 0x0000001c071c7219 */ /* 0x000fe200000006ff */
[----:B------:R-:W-:-:S06]  /*8d20*/  IMAD.MOV.U32 R4, RZ, RZ, R13 ;  /* 0x000000ffff047224 */ /* 0x000fcc00078e000d */
[----:B------:R-:W0:Y:S01]  /*8d30*/  LDC R29, c[0x0][0x610] ;  /* 0x00018400ff1d7b82 */ /* 0x000e220000000800 */
[----:B------:R-:W-:Y:S05]  /*8d40*/  @!P0 BRA `(.L_x_226) ;  /* 0x0000000000288947 */ /* 0x000fea0003800000 */
[----:B---3--:R-:W3:Y:S02]  /*8d50*/  LDC R0, c[0x0][0x64c] ;  /* 0x00019300ff007b82 */ /* 0x008ee40000000800 */
[----:B---3--:R-:W-:-:S05]  /*8d60*/  IADD3 R3, P0, R13, R0, RZ ;  /* 0x000000000d037210 */ /* 0x008fca0007f1e0ff */
        /* <DEDUP_REMOVED lines=8> */
.L_x_226:
[----:B------:R-:W-:Y:S01]  /*8df0*/  ISETP.NE.AND P0, PT, R2, 0x1, PT ;  /* 0x000000010200780c */ /* 0x000fe20003f05270 */
[----:B------:R-:W-:Y:S01]  /*8e00*/  IMAD.MOV R14, RZ, RZ, -R14 ;  /* 0x000000ffff0e7224 */ /* 0x000fe200078e0a0e */
[----:B-1-3--:R-:W-:Y:S01]  /*8e10*/  SHF.R.U64 R0, R4, R25, R5 ;  /* 0x0000001904007219 */ /* 0x00afe20000001205 */
[----:B0-----:R-:W-:Y:S01]  /*8e20*/  VIADD R5, R20, 0xffffffff ;  /* 0xffffffff14057836 */ /* 0x001fe20000000000 */
[----:B------:R-:W-:Y:S01]  /*8e30*/  LOP3.LUT R3, R10, R21, RZ, 0xc0, !PT ;  /* 0x000000150a037212 */ /* 0x000fe200078ec0ff */
[----:B------:R-:W-:Y:S02]  /*8e40*/  IMAD.MOV.U32 R6, RZ, RZ, 0x1 ;  /* 0x00000001ff067424 */ /* 0x000fe400078e00ff */
[----:B------:R-:W-:Y:S01]  /*8e50*/  IMAD.MOV R4, RZ, RZ, -R0 ;  /* 0x000000ffff047224 */ /* 0x000fe200078e0a00 */
[----:B------:R-:W-:Y:S01]  /*8e60*/  LOP3.LUT R5, R12, R5, RZ, 0xc0, !PT ;  /* 0x000000050c057212 */ /* 0x000fe200078ec0ff */
[----:B------:R-:W-:Y:S02]  /*8e70*/  IMAD R3, R28, R0, R3 ;  /* 0x000000001c037224 */ /* 0x000fe400078e0203 */
[----:B--2---:R-:W-:-:S02]  /*8e80*/  IMAD R0, R4, R27, R13 ;  /* 0x0000001b04007224 */ /* 0x004fc400078e020d */
[----:B------:R-:W-:Y:S02]  /*8e90*/  @P0 IMAD R26, R15, R14, R24 ;  /* 0x0000000e0f1a0224 */ /* 0x000fe400078e0218 */
[----:B------:R-:W-:Y:S01]  /*8ea0*/  IMAD R4, R0, R20, R5 ;  /* 0x0000001400047224 */ /* 0x000fe200078e0205 */
[----:B------:R-:W-:Y:S01]  /*8eb0*/  PRMT R0, R6, 0x7610, R0 ;  /* 0x0000761006007816 */ /* 0x000fe20000000000 */
[----:B------:R-:W-:-:S05]  /*8ec0*/  IMAD R3, R3, R29, R26 ;  /* 0x0000001d03037224 */ /* 0x000fca00078e021a */
[----:B------:R-:W-:Y:S02]  /*8ed0*/  SEL R123, R4, R3, !P0 ;  /* 0x00000003047b7207 */ /* 0x000fe40004000000 */
[----:B------:R-:W-:-:S07]  /*8ee0*/  SEL R3, R3, R4, !P0 ;  /* 0x0000000403037207 */ /* 0x000fce0004000000 */
.L_x_224:
[----:B------:R-:W-:Y:S01]  /*8ef0*/  LOP3.LUT P0, RZ, R0, 0xff, RZ, 0xc0, !PT ;  /* 0x000000ff00ff7812 */ /* 0x000fe2000780c0ff */
[----:B------:R-:W-:-:S12]  /*8f00*/  IMAD.MOV.U32 R126, RZ, RZ, R3 ;  /* 0x000000ffff7e7224 */ /* 0x000fd800078e0003 */
[----:B------:R-:W-:Y:S05]  /*8f10*/  @P0 BRA `(.L_x_227) ;  /* 0xffffff8400400947 */ /* 0x000fea000383ffff */
[----:B------:R-:W-:Y:S05]  /*8f20*/  EXIT ;  /* 0x000000000000794d */ /* 0x000fea0003800000 */
.L_x_8:
[----:B0-----:R-:W-:Y:S01]  /*8f30*/  ULDC.64 UR4, c[0x0][0x650] ;  /* 0x0001940000047ab9 */ /* 0x001fe20000000a00 */
[----:B------:R-:W-:Y:S01]  /*8f40*/  PRMT R8, RZ, 0x7610, R8 ;  /* 0x00007610ff087816 */ /* 0x000fe20000000008 */
[----:B------:R-:W-:Y:S01]  /*8f50*/  IMAD.MOV.U32 R13, RZ, RZ, -0x1 ;  /* 0xffffffffff0d7424 */ /* 0x000fe200078e00ff */
[----:B------:R-:W-:Y:S01]  /*8f60*/  ISETP.GE.U32.AND P0, PT, R16, UR4, PT ;  /* 0x0000000410007c0c */ /* 0x000fe2000bf06070 */
[----:B------:R-:W-:Y:S01]  /*8f70*/  IMAD.MOV.U32 R6, RZ, RZ, -0x1 ;  /* 0xffffffffff067424 */ /* 0x000fe200078e00ff */
[----:B------:R-:W-:Y:S02]  /*8f80*/  MOV R20, 0xffffffff ;  /* 0xffffffff00147802 */ /* 0x000fe40000000f00 */
        /* <DEDUP_REMOVED lines=20> */
.L_x_229:
[----:B------:R-:W0:Y:S01]  /*90d0*/  LDC.64 R28, c[0x0][0x640] ;  /* 0x00019000ff1c7b82 */ /* 0x000e220000000a00 */
[-CC-:B------:R-:W-:Y:S01]  /*90e0*/  SHF.R.U64 R22, R12, R6.reuse, R13.reuse ;  /* 0x000000060c167219 */ /* 0x180fe2000000120d */
[----:B------:R-:W-:Y:S01]  /*90f0*/  IMAD.MOV.U32 R30, RZ, RZ, 0x1 ;  /* 0x00000001ff1e7424 */ /* 0x000fe200078e00ff */
[----:B------:R-:W-:Y:S02]  /*9100*/  SHF.R.U32.HI R6, RZ, R6, R13 ;  /* 0x00000006ff067219 */ /* 0x000fe4000001160d */
        /* <DEDUP_REMOVED lines=8> */
[----:B------:R-:W-:Y:S01]  /*9190*/  IMAD.IADD R9, R9, 0x1, R11 ;  /* 0x0000000109097824 */ /* 0x000fe200078e020b */
[----:B0-----:R-:W-:-:S04]  /*91a0*/  ISETP.NE.U32.AND P0, PT, R28, RZ, PT ;  /* 0x000000ff1c00720c */ /* 0x001fc80003f05070 */
[----:B------:R-:W-:Y:S02]  /*91b0*/  ISETP.NE.AND.EX P0, PT, R29, RZ, PT, P0 ;  /* 0x000000ff1d00720c */ /* 0x000fe40003f05300 */
[----:B------:R-:W0:Y:S01]  /*91c0*/  LDC R20, c[0x0][0x600] ;  /* 0x00018000ff147b82 */ /* 0x000e220000000800 */
[-CC-:B-1----:R-:W-:Y:S01]  /*91d0*/  SHF.R.U64 R14, R8, R10.reuse, R9.reuse ;  /* 0x0000000a080e7219 */ /* 0x182fe20000001209 */
[----:B------:R-:W-:Y:S01]  /*91e0*/  IMAD.MOV.U32 R8, RZ, RZ, -0x1 ;  /* 0xffffffffff087424 */ /* 0x000fe200078e00ff */
[----:B------:R-:W-:-:S05]  /*91f0*/  SHF.R.U32.HI R9, RZ, R10, R9 ;  /* 0x0000000aff097219 */ /* 0x000fca0000011609 */
[----:B------:R-:W1:Y:S01]  /*9200*/  LDC R24, c[0x0][0x648] ;  /* 0x00019200ff187b82 */ /* 0x000e620000000800 */
[-CC-:B--2---:R-:W-:Y:S02]  /*9210*/  SHF.R.U64 R23, R14, R12.reuse, R9.reuse ;  /* 0x0000000c0e177219 */ /* 0x184fe40000001209 */
[----:B------:R-:W-:-:S05]  /*9220*/  SHF.R.U32.HI R6, RZ, R12, R9 ;  /* 0x0000000cff067219 */ /* 0x000fca0000011609 */
[----:B------:R-:W2:Y:S01]  /*9230*/  LDC R26, c[0x0][0x638] ;  /* 0x00018e00ff1a7b82 */ /* 0x000ea20000000800 */
[-C--:B---3--:R-:W-:Y:S02]  /*9240*/  SHF.L.U32 R8, R8, R27.reuse, RZ ;  /* 0x0000001b08087219 */ /* 0x088fe400000006ff */
[-CC-:B------:R-:W-:Y:S02]  /*9250*/  SHF.R.U64 R25, R23, R27.reuse, R6.reuse ;  /* 0x0000001b17197219 */ /* 0x180fe40000001206 */
[----:B------:R-:W-:Y:S02]  /*9260*/  LOP3.LUT R32, RZ, R8, RZ, 0x33, !PT ;  /* 0x00000008ff207212 */ /* 0x000fe400078e33ff */
[----:B------:R-:W-:Y:S01]  /*9270*/  SHF.R.U32.HI R9, RZ, R27, R6 ;  /* 0x0000001bff097219 */ /* 0x000fe20000011606 */
[----:B------:R-:W3:Y:S01]  /*9280*/  LDC R31, c[0x0][0x610] ;  /* 0x00018400ff1f7b82 */ /* 0x000ee20000000800 */
[----:B------:R-:W-:Y:S01]  /*9290*/  IMAD.MOV.U32 R8, RZ, RZ, R25 ;  /* 0x000000ffff087224 */ /* 0x000fe200078e0019 */
[----:B------:R-:W-:Y:S06]  /*92a0*/  @!P0 BRA `(.L_x_230) ;  /* 0x0000000000288947 */ /* 0x000fec0003800000 */
        /* <DEDUP_REMOVED lines=10> */
.L_x_230:
[----:B------:R-:W-:Y:S02]  /*9350*/  ISETP.NE.AND P0, PT, R2, 0x1, PT ;  /* 0x000000010200780c */ /* 0x000fe40003f05270 */
[----:B-1----:R-:W-:Y:S01]  /*9360*/  SHF.R.U64 R6, R8, R24, R9 ;  /* 0x0000001808067219 */ /* 0x002fe20000001209 */
[----:B0-----:R-:W-:Y:S01]  /*9370*/  VIADD R9, R20, 0xffffffff ;  /* 0xffffffff14097836 */ /* 0x001fe20000000000 */
[----:B------:R-:W-:Y:S02]  /*9380*/  SHF.L.U32 R30, R30, R27, RZ ;  /* 0x0000001b1e1e7219 */ /* 0x000fe400000006ff */
[----:B------:R-:W-:Y:S01]  /*9390*/  LOP3.LUT R5, R23, R32, RZ, 0xc0, !PT ;  /* 0x0000002017057212 */ /* 0x000fe200078ec0ff */
[----:B------:R-:W-:-:S04]  /*93a0*/  IMAD.MOV R8, RZ, RZ, -R6 ;  /* 0x000000ffff087224 */ /* 0x000fc800078e0a06 */
[----:B------:R-:W-:Y:S01]  /*93b0*/  IMAD R6, R30, R6, R5 ;  /* 0x000000061e067224 */ /* 0x000fe200078e0205 */
[----:B------:R-:W-:Y:S01]  /*93c0*/  LOP3.LUT R5, R14, R9, RZ, 0xc0, !PT ;  /* 0x000000090e057212 */ /* 0x000fe200078ec0ff */
[----:B------:R-:W-:Y:S02]  /*93d0*/  @P0 IMAD R3, R7, R21, R4 ;  /* 0x0000001507030224 */ /* 0x000fe400078e0204 */
[----:B--2---:R-:W-:Y:S02]  /*93e0*/  IMAD R4, R8, R26, R25 ;  /* 0x0000001a08047224 */ /* 0x004fe400078e0219 */
[----:B---3--:R-:W-:Y:S02]  /*93f0*/  IMAD R3, R6, R31, R3 ;  /* 0x0000001f06037224 */ /* 0x008fe400078e0203 */
[----:B------:R-:W-:Y:S02]  /*9400*/  IMAD R4, R4, R20, R5 ;  /* 0x0000001404047224 */ /* 0x000fe400078e0205 */
[----:B------:R-:W-:-:S02]  /*9410*/  IMAD.MOV.U32 R8, RZ, RZ, 0x1 ;  /* 0x00000001ff087424 */ /* 0x000fc400078e00ff */
[----:B------:R-:W-:Y:S01]  /*9420*/  IMAD.MOV.U32 R6, RZ, RZ, R22 ;  /* 0x000000ffff067224 */ /* 0x000fe200078e0016 */
[----:B------:R-:W-:Y:S02]  /*9430*/  SEL R20, R4, R3, !P0 ;  /* 0x0000000304147207 */ /* 0x000fe40004000000 */
[----:B------:R-:W-:-:S07]  /*9440*/  SEL R13, R3, R4, !P0 ;  /* 0x00000004030d7207 */ /* 0x000fce0004000000 */
.L_x_228:
[----:B------:R-:W-:-:S08]  /*9450*/  NOP ;  /* 0x0000000000007918 */ /* 0x000fd00000000000 */
[----:B------:R-:W0:-:S00]  /*9460*/  USETMAXREG.DEALLOC.CTAPOOL 0x28 ;  /* 0x00000028000079c8 */ /* 0x000e0000080e0500 */
[----:B0-----:R-:W-:-:S13]  /*9470*/  ISETP.NE.AND P0, PT, R0, RZ, PT ;  /* 0x000000ff0000720c */ /* 0x001fda0003f05270 */
[----:B------:R-:W-:Y:S05]  /*9480*/  @P0 EXIT ;  /* 0x000000000000094d */ /* 0x000fea0003800000 */
[----:B------:R-:W-:Y:S01]  /*9490*/  LOP3.LUT P0, RZ, R8, 0xff, RZ, 0xc0, !PT ;  /* 0x000000ff08ff7812 */ /* 0x000fe2000780c0ff */
[----:B------:R-:W-:Y:S02]  /*94a0*/  IMAD.MOV.U32 R0, RZ, RZ, 0x1 ;  /* 0x00000001ff007424 */ /* 0x000fe400078e00ff */
[----:B------:R-:W-:-:S10]  /*94b0*/  IMAD.MOV.U32 R3, RZ, RZ, RZ ;  /* 0x000000ffff037224 */ /* 0x000fd400078e00ff */
[----:B------:R-:W-:Y:S05]  /*94c0*/  @!P0 BRA `(.L_x_231) ;  /* 0x0000000c003c8947 */ /* 0x000fea0003800000 */
[----:B------:R-:W0:Y:S01]  /*94d0*/  LDC R0, c[0x0][0x28c] ;  /* 0x0000a300ff007b82 */ /* 0x000e220000000800 */
[----:B------:R-:W1:Y:S01]  /*94e0*/  S2R R9, SR_CgaCtaId ;  /* 0x0000000000097919 */ /* 0x000e620000008800 */
[----:B------:R-:W-:Y:S01]  /*94f0*/  ULDC UR5, c[0x0][0x600] ;  /* 0x0001800000057ab9 */ /* 0x000fe20000000800 */
[----:B------:R-:W-:Y:S01]  /*9500*/  ULDC UR4, c[0x0][0xc] ;  /* 0x0000030000047ab9 */ /* 0x000fe20000000800 */
[----:B------:R-:W-:Y:S01]  /*9510*/  UIADD3 UR16, UR5, -0x1, URZ ;  /* 0xffffffff05107890 */ /* 0x000fe2000fffe03f */
[----:B------:R-:W-:Y:S01]  /*9520*/  BSSY B0, `(.L_x_231) ;  /* 0x00000c9000007945 */ /* 0x000fe20003800000 */
[----:B------:R-:W-:Y:S01]  /*9530*/  ULDC UR6, c[0x0][0x658] ;  /* 0x0001960000067ab9 */ /* 0x000fe20000000800 */
[----:B------:R-:W-:Y:S01]  /*9540*/  ULDC UR5, c[0x0][0x10] ;  /* 0x0000040000057ab9 */ /* 0x000fe20000000800 */
[----:B------:R-:W-:Y:S01]  /*9550*/  UMOV UR7, 0xffffffff ;  /* 0xffffffff00077882 */ /* 0x000fe20000000000 */
[----:B------:R-:W-:Y:S01]  /*9560*/  UMOV UR8, 0x1 ;  /* 0x0000000100087882 */ /* 0x000fe20000000000 */
[----:B------:R-:W-:Y:S01]  /*9570*/  UIMAD.WIDE.U32 UR4, UR4, UR5, URZ ;  /* 0x00000005040472a5 */ /* 0x000fe2000f8e003f */
[----:B------:R-:W-:Y:S01]  /*9580*/  IMAD.MOV.U32 R11, RZ, RZ, 0x1 ;  /* 0x00000001ff0b7424 */ /* 0x000fe200078e00ff */
[----:B------:R-:W-:Y:S01]  /*9590*/  USHF.L.U32 UR7, UR7, UR6, URZ ;  /* 0x0000000607077299 */ /* 0x000fe2000800063f */
[----:B------:R-:W-:Y:S01]  /*95a0*/  LOP3.LUT R8, R19, 0x2, RZ, 0xfc, !PT ;  /* 0x0000000213087812 */ /* 0x000fe200078efcff */
[----:B------:R-:W-:-:S02]  /*95b0*/  USHF.L.U32 UR18, UR8, UR6, URZ ;  /* 0x0000000608127299 */ /* 0x000fc4000800063f */
[----:B------:R-:W-:Y:S01]  /*95c0*/  ULOP3.LUT UR17, URZ, UR7, URZ, 0x33, !UPT ;  /* 0x000000073f117292 */ /* 0x000fe2000f8e333f */
[----:B------:R-:W-:Y:S01]  /*95d0*/  ULDC UR6, c[0x0][0x14] ;  /* 0x0000050000067ab9 */ /* 0x000fe20000000800 */
[----:B------:R-:W-:Y:S01]  /*95e0*/  ULDC.64 UR22, c[0x0][0x198] ;  /* 0x0000660000167ab9 */ /* 0x000fe20000000a00 */
[----:B------:R-:W-:Y:S02]  /*95f0*/  UIMAD.WIDE.U32 UR20, UR4, UR6, URZ ;  /* 0x00000006041472a5 */ /* 0x000fe4000f8e003f */
[----:B------:R-:W-:Y:S01]  /*9600*/  UIMAD UR13, UR5, UR6, URZ ;  /* 0x00000006050d72a4 */ /* 0x000fe2000f8e023f */
[----:B0-----:R-:W-:-:S03]  /*9610*/  VIADD R0, R0, 0xf ;  /* 0x0000000f00007836 */ /* 0x001fc60000000000 */
[----:B------:R-:W-:Y:S02]  /*9620*/  UIADD3 UR13, UR21, UR13, URZ ;  /* 0x0000000d150d7290 */ /* 0x000fe4000fffe03f */
[----:B------:R-:W-:-:S04]  /*9630*/  SHF.R.S32.HI R3, RZ, 0x1f, R0 ;  /* 0x0000001fff037819 */ /* 0x000fc80000011400 */
[----:B------:R-:W-:Y:S01]  /*9640*/  LEA.HI R3, R3, R0, RZ, 0x4 ;  /* 0x0000000003037211 */ /* 0x000fe200078f20ff */
[----:B------:R-:W-:Y:S01]  /*9650*/  IMAD.MOV.U32 R0, RZ, RZ, 0x1 ;  /* 0x00000001ff007424 */ /* 0x000fe200078e00ff */
[----:B-1----:R-:W-:Y:S02]  /*9660*/  LOP3.LUT R9, R9, 0x1, RZ, 0xc0, !PT ;  /* 0x0000000109097812 */ /* 0x002fe400078ec0ff */
[----:B------:R-:W-:Y:S01]  /*9670*/  SHF.R.S32.HI R10, RZ, 0x4, R3 ;  /* 0x00000004ff0a7819 */ /* 0x000fe20000011403 */
[----:B------:R-:W-:-:S04]  /*9680*/  IMAD.MOV.U32 R3, RZ, RZ, RZ ;  /* 0x000000ffff037224 */ /* 0x000fc800078e00ff */
[----:B------:R-:W-:-:S07]  /*9690*/  VIADD R12, R10, 0x1 ;  /* 0x000000010a0c7836 */ /* 0x000fce0000000000 */
.L_x_242:
[----:B------:R-:W-:-:S03]  /*96a0*/  UMOV UR4, 0xffffffff ;  /* 0xffffffff00047882 */ /* 0x000fc60000000000 */
[----:B------:R-:W-:Y:S05]  /*96b0*/  BRA.DIV UR4, `(.L_x_232) ;  /* 0x0000001604ec7947 */ /* 0x000fea000b800000 */
[----:B------:R-:W-:-:S13]  /*96c0*/  ELECT P6, URZ, PT ;  /* 0x00000000003f782f */ /* 0x000fda00038c0000 */
.L_x_269:
[----:B------:R-:W0:Y:S01]  /*96d0*/  LDC R4, c[0x0][0x28c] ;  /* 0x0000a300ff047b82 */ /* 0x000e220000000800 */
[----:B------:R-:W-:Y:S01]  /*96e0*/  BSSY B1, `(.L_x_233) ;  /* 0x000003a000017945 */ /* 0x000fe20003800000 */
[----:B0-----:R-:W-:-:S13]  /*96f0*/  ISETP.LT.OR P6, PT, R4, 0x1, !P6 ;  /* 0x000000010400780c */ /* 0x001fda00077c1670 */
[----:B------:R-:W-:Y:S05]  /*9700*/  @P6 BRA `(.L_x_234) ;  /* 0x0000000000dc6947 */ /* 0x000fea0003800000 */
[----:B------:R-:W-:Y:S01]  /*9710*/  LEA R20, R20, R9, 0x1 ;  /* 0x0000000914147211 */ /* 0x000fe200078e08ff */
[----:B------:R-:W-:Y:S02]  /*9720*/  IMAD.SHL.U32 R21, R13, 0x100, RZ ;  /* 0x000001000d157824 */ /* 0x000fe400078e00ff */
[----:B------:R-:W-:Y:S02]  /*9730*/  IMAD.MOV.U32 R22, RZ, RZ, RZ ;  /* 0x000000ffff167224 */ /* 0x000fe400078e00ff */
[----:B------:R-:W-:Y:S02]  /*9740*/  IMAD.MOV.U32 R4, RZ, RZ, R12 ;  /* 0x000000ffff047224 */ /* 0x000fe400078e000c */
[----:B------:R-:W-:Y:S02]  /*9750*/  IMAD.MOV.U32 R5, RZ, RZ, R0 ;  /* 0x000000ffff057224 */ /* 0x000fe400078e0000 */
[----:B------:R-:W-:Y:S02]  /*9760*/  IMAD.MOV.U32 R14, RZ, RZ, R3 ;  /* 0x000000ffff0e7224 */ /* 0x000fe400078e0003 */
[----:B------:R-:W-:-:S07]  /*9770*/  IMAD R15, R20, 0x30, RZ ;  /* 0x00000030140f7824 */ /* 0x000fce00078e02ff */
.L_x_237:
[----:B------:R-:W0:Y:S01]  /*9780*/  S2R R20, SR_CgaCtaId ;  /* 0x0000000000147919 */ /* 0x000e220000008800 */
[----:B------:R-:W-:Y:S02]  /*9790*/  MOV R7, 0x400 ;  /* 0x0000040000077802 */ /* 0x000fe40000000f00 */
[----:B------:R-:W-:-:S13]  /*97a0*/  LOP3.LUT P1, RZ, R18, 0x7f, RZ, 0xc0, !PT ;  /* 0x0000007f12ff7812 */ /* 0x000fda000782c0ff */
[----:B------:R-:W1:Y:S01]  /*97b0*/  @!P1 LDC R13, c[0x0][0x500] ;  /* 0x00014000ff0d9b82 */ /* 0x000e620000000800 */
[----:B0-----:R-:W-:Y:S02]  /*97c0*/  LEA R23, R20, R7, 0x18 ;  /* 0x0000000714177211 */ /* 0x001fe400078ec0ff */
[----:B------:R-:W-:-:S03]  /*97d0*/  SHF.L.U32 R7, R5, 0x1f, RZ ;  /* 0x0000001f05077819 */ /* 0x000fc600000006ff */
[----:B------:R-:W-:-:S04]  /*97e0*/  IMAD R20, R14, 0x8, R23 ;  /* 0x000000080e147824 */ /* 0x000fc800078e0217 */
[----:B------:R-:W0:Y:S02]  /*97f0*/  SYNCS.PHASECHK.TRANS64.TRYWAIT P0, [R20+URZ+0xa0], R7 ;  /* 0x0000a007140075a7 */ /* 0x000e24000800017f */
[----:B01----:R-:W-:Y:S05]  /*9800*/  @!P0 BRA `(.L_x_235) ;  /* 0x0000001400b88947 */ /* 0x003fea0003800000 */
.L_x_270:
[----:B0-----:R-:W-:Y:S01]  /*9810*/  PRMT R7, R8, 0x9910, RZ ;  /* 0x0000991008077816 */ /* 0x001fe200000000ff */
[----:B------:R0:W-:Y:S03]  /*9820*/  @!P1 SYNCS.ARRIVE.TRANS64 RZ, [R20+URZ], R13 ;  /* 0x0000000d14ff99a7 */ /* 0x0001e6000800003f */
[----:B------:R-:W-:-:S13]  /*9830*/  ISETP.NE.AND P0, PT, R7, 0x2, PT ;  /* 0x000000020700780c */ /* 0x000fda0003f05270 */
[----:B0-----:R-:W-:Y:S05]  /*9840*/  @P0 BRA `(.L_x_236) ;  /* 0x0000000000040947 */ /* 0x001fea0003800000 */
[----:B------:R-:W-:Y:S01]  /*9850*/  BPT.TRAP 0x1 ;  /* 0x000000040000795c */ /* 0x000fe20000300000 */
.L_x_236:
[----:B------:R-:W-:Y:S01]  /*9860*/  IMAD R7, R14, 0x2, R9 ;  /* 0x000000020e077824 */ /* 0x000fe200078e0209 */
[----:B------:R-:W-:Y:S01]  /*9870*/  R2UR UR9, R20 ;  /* 0x00000000140972ca */ /* 0x000fe200000e0000 */
[--C-:B------:R-:W-:Y:S01]  /*9880*/  IMAD R13, R14, 0x2000, R23.reuse ;  /* 0x000020000e0d7824 */ /* 0x100fe200078e0217 */
[----:B------:R-:W-:Y:S01]  /*9890*/  UIADD3 UR4, UP0, UR22, 0xf0, URZ ;  /* 0x000000f016047890 */ /* 0x000fe2000ff1e03f */
[----:B------:R-:W-:Y:S01]  /*98a0*/  IMAD R7, R7, 0x300, RZ ;  /* 0x0000030007077824 */ /* 0x000fe200078e02ff */
[----:B------:R-:W-:Y:S01]  /*98b0*/  R2UR UR11, R21 ;  /* 0x00000000150b72ca */ /* 0x000fe200000e0000 */
[----:B------:R-:W-:Y:S01]  /*98c0*/  VIADD R4, R4, 0xffffffff ;  /* 0xffffffff04047836 */ /* 0x000fe20000000000 */
[----:B------:R-:W-:Y:S01]  /*98d0*/  R2UR UR5, R13 ;  /* 0x000000000d0572ca */ /* 0x000fe200000e0000 */
[----:B------:R-:W-:Y:S01]  /*98e0*/  IMAD R7, R7, 0x2, R23 ;  /* 0x0000000207077824 */ /* 0x000fe200078e0217 */
[----:B------:R-:W-:Y:S01]  /*98f0*/  R2UR UR10, R22 ;  /* 0x00000000160a72ca */ /* 0x000fe200000e0000 */
[----:B------:R-:W-:Y:S01]  /*9900*/  UIADD3 UR24, UP1, UR22, 0x1f0, URZ ;  /* 0x000001f016187890 */ /* 0x000fe2000ff3e03f */
[----:B------:R-:W-:Y:S01]  /*9910*/  R2UR UR12, R6 ;  /* 0x00000000060c72ca */ /* 0x000fe200000e0000 */
[----:B------:R-:W-:Y:S01]  /*9920*/  VIADD R14, R14, 0x1 ;  /* 0x000000010e0e7836 */ /* 0x000fe20000000000 */
[----:B------:R-:W-:Y:S01]  /*9930*/  R2UR UR8, R7 ;  /* 0x00000000070872ca */ /* 0x000fe200000e0000 */
[----:B------:R-:W-:Y:S01]  /*9940*/  UIADD3.X UR25, URZ, UR23, URZ, UP1, !UPT ;  /* 0x000000173f197290 */ /* 0x000fe20008ffe43f */
[----:B------:R-:W-:Y:S01]  /*9950*/  R2UR UR19, R15 ;  /* 0x000000000f1372ca */ /* 0x000fe200000e0000 */
[----:B------:R-:W-:Y:S01]  /*9960*/  UMOV UR6, 0x0 ;  /* 0x0000000000067882 */ /* 0x000fe20000000000 */
[----:B------:R-:W-:Y:S01]  /*9970*/  ISETP.GT.AND P1, PT, R4, 0x1, PT ;  /* 0x000000010400780c */ /* 0x000fe20003f24270 */
[----:B------:R-:W-:Y:S01]  /*9980*/  UMOV UR7, 0x10000000 ;  /* 0x1000000000077882 */ /* 0x000fe20000000000 */
[----:B------:R-:W-:Y:S01]  /*9990*/  ISETP.NE.AND P0, PT, R14, 0x14, PT ;  /* 0x000000140e00780c */ /* 0x000fe20003f05270 */
[----:B------:R-:W-:Y:S01]  /*99a0*/  UIADD3 UR14, UR5, 0x200, URZ ;  /* 0x00000200050e7890 */ /* 0x000fe2000fffe03f */
[----:B------:R-:W-:Y:S01]  /*99b0*/  VIADD R22, R22, 0x10 ;  /* 0x0000001016167836 */ /* 0x000fe20000000000 */
[----:B------:R-:W-:Y:S01]  /*99c0*/  UIADD3.X UR5, URZ, UR23, URZ, UP0, !UPT ;  /* 0x000000173f057290 */ /* 0x000fe200087fe43f */
[----:B------:R-:W-:Y:S01]  /*99d0*/  SEL R20, RZ, 0x1, P0 ;  /* 0x00000001ff147807 */ /* 0x000fe20000000000 */
[----:B------:R-:W-:Y:S01]  /*99e0*/  UMOV UR26, 0x30000 ;  /* 0x00030000001a7882 */ /* 0x000fe20000000000 */
[----:B------:R-:W-:Y:S01]  /*99f0*/  SEL R14, R14, RZ, P0 ;  /* 0x000000ff0e0e7207 */ /* 0x000fe20000000000 */
[----:B------:R-:W-:Y:S01]  /*9a00*/  UIADD3 UR15, UR8, 0x28200, URZ ;  /* 0x00028200080f7890 */ /* 0x000fe2000fffe03f */
[----:B------:R-:W-:-:S02]  /*9a10*/  LOP3.LUT R5, R5, R20, RZ, 0x3c, !PT ;  /* 0x0000001405057212 */ /* 0x000fc400078e3cff */
[----:B------:R-:W-:Y:S02]  /*9a20*/  UMOV UR8, UR14 ;  /* 0x0000000e00087c82 */ /* 0x000fe40008000000 */
[----:B------:R0:W-:Y:S02]  /*9a30*/  UTMALDG.3D [UR8], [UR4], desc[UR6] ;  /* 0x00000608040075b4 */ /* 0x0001e40008011000 */
[----:B0-----:R-:W-:Y:S01]  /*9a40*/  UMOV UR8, UR15 ;  /* 0x0000000f00087c82 */ /* 0x001fe20008000000 */
[----:B------:R-:W-:Y:S02]  /*9a50*/  UMOV UR11, UR19 ;  /* 0x00000013000b7c82 */ /* 0x000fe40008000000 */
[----:B------:R0:W-:Y:S02]  /*9a60*/  UTMALDG.3D.MULTICAST [UR8], [UR24], UR26, desc[UR6] ;  /* 0x00000608180073b4 */ /* 0x0001e4000801181a */
[----:B0-----:R-:W-:Y:S05]  /*9a70*/  @P1 BRA `(.L_x_237) ;  /* 0xfffffffc00401947 */ /* 0x001fea000383ffff */
.L_x_234:
[----:B------:R-:W-:Y:S05]  /*9a80*/  BSYNC B1 ;  /* 0x0000000000017941 */ /* 0x000fea0003800000 */
.L_x_233:
[----:B------:R-:W-:Y:S01]  /*9a90*/  LOP3.LUT P1, RZ, R11, 0xff, RZ, 0xc0, !PT ;  /* 0x000000ff0bff7812 */ /* 0x000fe2000782c0ff */
[C---:B------:R-:W-:Y:S01]  /*9aa0*/  IMAD.IADD R6, R10.reuse, 0x1, R3 ;  /* 0x000000010a067824 */ /* 0x040fe200078e0203 */
[----:B------:R-:W-:Y:S01]  /*9ab0*/  ULDC.64 UR4, c[0x0][0x650] ;  /* 0x0001940000047ab9 */ /* 0x000fe20000000a00 */
[----:B------:R-:W-:Y:S01]  /*9ac0*/  ISETP.GE.U32.AND P2, PT, R10, 0x14, PT ;  /* 0x000000140a00780c */ /* 0x000fe20003f46070 */
[----:B------:R-:W-:Y:S01]  /*9ad0*/  BSSY B1, `(.L_x_238) ;  /* 0x000006b000017945 */ /* 0x000fe20003800000 */
[----:B------:R-:W-:Y:S01]  /*9ae0*/  IMAD.MOV.U32 R13, RZ, RZ, -0x1 ;  /* 0xffffffffff0d7424 */ /* 0x000fe200078e00ff */
[----:B------:R-:W-:Y:S01]  /*9af0*/  ISETP.GT.U32.AND P0, PT, R6, 0x13, PT ;  /* 0x000000130600780c */ /* 0x000fe20003f04070 */
[----:B------:R-:W-:Y:S01]  /*9b00*/  IMAD.MOV.U32 R20, RZ, RZ, -0x1 ;  /* 0xffffffffff147424 */ /* 0x000fe200078e00ff */
[----:B------:R-:W-:Y:S02]  /*9b10*/  PRMT R11, RZ, 0x7610, R11 ;  /* 0x00007610ff0b7816 */ /* 0x000fe4000000000b */
[----:B------:R-:W-:-:S03]  /*9b20*/  ISETP.LT.U32.AND P0, PT, R10, 0x14, P0 ;  /* 0x000000140a00780c */ /* 0x000fc60000701070 */
[----:B------:R-:W0:Y:S01]  /*9b30*/  @P1 S2R R5, SR_CgaCtaId ;  /* 0x0000000000051919 */ /* 0x000e220000008800 */
[----:B------:R-:W-:-:S04]  /*9b40*/  @P1 MOV R4, 0x400 ;  /* 0x0000040000041802 */ /* 0x000fc80000000f00 */
[----:B0-----:R-:W-:Y:S01]  /*9b50*/  @P1 LEA R3, R5, R4, 0x18 ;  /* 0x0000000405031211 */ /* 0x001fe200078ec0ff */
[----:B------:R-:W-:-:S03]  /*9b60*/  IMAD.WIDE.U32 R4, R6, -0x33333333, RZ ;  /* 0xcccccccd06047825 */ /* 0x000fc600078e00ff */
[----:B------:R0:W-:Y:S01]  /*9b70*/  @P1 SYNCS.ARRIVE.TRANS64.A1T0 RZ, [R3+URZ+0x158], RZ ;  /* 0x000158ff03ff19a7 */ /* 0x0001e2000810003f */
[----:B------:R-:W-:Y:S02]  /*9b80*/  IADD3 R16, P1, R16, UR20, RZ ;  /* 0x0000001410107c10 */ /* 0x000fe4000ff3e0ff */
[----:B------:R-:W-:Y:S02]  /*9b90*/  SHF.R.U32.HI R5, RZ, 0x4, R5 ;  /* 0x00000004ff057819 */ /* 0x000fe40000011605 */
[----:B------:R-:W-:Y:S02]  /*9ba0*/  IADD3.X R17, R17, UR13, RZ, P1, !PT ;  /* 0x0000000d11117c10 */ /* 0x000fe40008ffe4ff */
[----:B------:R-:W-:Y:S02]  /*9bb0*/  PRMT R4, RZ, 0x7610, R4 ;  /* 0x00007610ff047816 */ /* 0x000fe40000000004 */
[----:B0-----:R-:W-:Y:S02]  /*9bc0*/  SEL R3, RZ, 0x1, !P0 ;  /* 0x00000001ff037807 */ /* 0x001fe40004000000 */
[----:B------:R-:W-:-:S02]  /*9bd0*/  ISETP.GE.U32.AND P0, PT, R16, UR4, PT ;  /* 0x0000000410007c0c */ /* 0x000fc4000bf06070 */
[----:B------:R-:W-:Y:S01]  /*9be0*/  LOP3.LUT R0, R0, R3, RZ, 0x3c, !PT ;  /* 0x0000000300007212 */ /* 0x000fe200078e3cff */
[----:B------:R-:W-:Y:S01]  /*9bf0*/  IMAD R3, R5, -0x14, R6 ;  /* 0xffffffec05037824 */ /* 0x000fe200078e0206 */
[----:B------:R-:W-:Y:S01]  /*9c00*/  ISETP.GE.U32.AND.EX P0, PT, R17, UR5, PT, P0 ;  /* 0x0000000511007c0c */ /* 0x000fe2000bf06100 */
[----:B------:R-:W-:Y:S01]  /*9c10*/  IMAD.MOV.U32 R6, RZ, RZ, -0x1 ;  /* 0xffffffffff067424 */ /* 0x000fe200078e00ff */
[----:B------:R-:W-:-:S11]  /*9c20*/  @P2 LOP3.LUT R0, R0, 0x1, R5, 0x78, !PT ;  /* 0x0000000100002812 */ /* 0x000fd600078e7805 */
[----:B------:R-:W-:Y:S05]  /*9c30*/  @P0 BRA `(.L_x_239) ;  /* 0x0000000400500947 */ /* 0x000fea0003800000 */
[----:B------:R-:W0:Y:S01]  /*9c40*/  S2R R15, SR_CTAID.X ;  /* 0x00000000000f7919 */ /* 0x000e220000002500 */
[----:B------:R-:W-:Y:S01]  /*9c50*/  ULDC.64 UR4, c[0x0][0x628] ;  /* 0x00018a0000047ab9 */ /* 0x000fe20000000a00 */
[----:B------:R-:W1:Y:S01]  /*9c60*/  LDC R20, c[0x0][0x144] ;  /* 0x00005100ff147b82 */ /* 0x000e620000000800 */
[----:B------:R-:W-:Y:S01]  /*9c70*/  ISETP.NE.U32.AND P0, PT, RZ, UR4, PT ;  /* 0x00000004ff007c0c */ /* 0x000fe2000bf05070 */
[----:B------:R-:W2:Y:S01]  /*9c80*/  S2R R13, SR_CTAID.Y ;  /* 0x00000000000d7919 */ /* 0x000ea20000002600 */
[----:B------:R-:W-:Y:S01]  /*9c90*/  ULDC UR7, c[0x0][0x630] ;  /* 0x00018c0000077ab9 */ /* 0x000fe20000000800 */
[----:B------:R-:W-:Y:S01]  /*9ca0*/  ULDC UR8, c[0x0][0x150] ;  /* 0x0000540000087ab9 */ /* 0x000fe20000000800 */
[----:B------:R-:W-:Y:S01]  /*9cb0*/  ISETP.NE.AND.EX P0, PT, RZ, UR5, PT, P0 ;  /* 0x00000005ff007c0c */ /* 0x000fe2000bf05300 */
[----:B------:R-:W-:Y:S02]  /*9cc0*/  IMAD.MOV.U32 R4, RZ, RZ, R16 ;  /* 0x000000ffff047224 */ /* 0x000fe400078e0010 */
[----:B------:R-:W-:Y:S01]  /*9cd0*/  IMAD.MOV.U32 R5, RZ, RZ, R17 ;  /* 0x000000ffff057224 */ /* 0x000fe200078e0011 */
[----:B0-----:R-:W-:-:S09]  /*9ce0*/  I2FP.F32.U32 R22, R15 ;  /* 0x0000000f00167245 */ /* 0x001fd20000201000 */
[----:B------:R-:W-:Y:S05]  /*9cf0*/  @!P0 BRA `(.L_x_240) ;  /* 0x0000000000288947 */ /* 0x000fea0003800000 */
[----:B------:R-:W-:Y:S02]  /*9d00*/  ULDC UR6, c[0x0][0x634] ;  /* 0x00018d0000067ab9 */ /* 0x000fe40000000800 */
[----:B------:R-:W-:-:S05]  /*9d10*/  IADD3 R5, P0, R16, UR6, RZ ;  /* 0x0000000610057c10 */ /* 0x000fca000ff1e0ff */
[----:B------:R-:W-:-:S04]  /*9d20*/  IMAD.X R21, RZ, RZ, R17, P0 ;  /* 0x000000ffff157224 */ /* 0x000fc800000e0611 */
[----:B------:R-:W-:-:S04]  /*9d30*/  IMAD.WIDE.U32 R6, R21, UR4, RZ ;  /* 0x0000000415067c25 */ /* 0x000fc8000f8e00ff */
[----:B------:R-:W-:-:S04]  /*9d40*/  IMAD.WIDE.U32 R6, P0, R5, UR5, R6 ;  /* 0x0000000505067c25 */ /* 0x000fc8000f800006 */
[----:B------:R-:W-:-:S04]  /*9d50*/  IMAD.WIDE.U32 R4, R5, UR4, RZ ;  /* 0x0000000405047c25 */ /* 0x000fc8000f8e00ff */
[----:B------:R-:W-:Y:S01]  /*9d60*/  IMAD.MOV.U32 R4, RZ, RZ, R7 ;  /* 0x000000ffff047224 */ /* 0x000fe200078e0007 */
[----:B------:R-:W-:Y:S01]  /*9d70*/  IADD3 RZ, P1, R5, R6, RZ ;  /* 0x0000000605ff7210 */ /* 0x000fe20007f3e0ff */
[----:B------:R-:W-:-:S04]  /*9d80*/  IMAD.X R5, RZ, RZ, RZ, P0 ;  /* 0x000000ffff057224 */ /* 0x000fc800000e06ff */
[----:B------:R-:W-:-:S08]  /*9d90*/  IMAD.WIDE.U32.X R4, R21, UR5, R4, P1 ;  /* 0x0000000515047c25 */ /* 0x000fd000088e0404 */
.L_x_240:
[----:B------:R-:W-:Y:S01]  /*9da0*/  FMUL R22, R22, UR8 ;  /* 0x0000000816167c20 */ /* 0x000fe20008400000 */
[--C-:B------:R-:W-:Y:S01]  /*9db0*/  SHF.R.U64 R14, R4, UR7, R5.reuse ;  /* 0x00000007040e7c19 */ /* 0x100fe20008001205 */
[----:B------:R-:W-:Y:S01]  /*9dc0*/  ULDC.64 UR4, c[0x0][0x620] ;  /* 0x0001880000047ab9 */ /* 0x000fe20000000a00 */
[----:B------:R-:W-:Y:S01]  /*9dd0*/  SHF.R.U32.HI R4, RZ, UR7, R5 ;  /* 0x00000007ff047c19 */ /* 0x000fe20008011605 */
[----:B------:R-:W-:Y:S01]  /*9de0*/  ULDC.64 UR6, c[0x0][0x640] ;  /* 0x0001900000067ab9 */ /* 0x000fe20000000a00 */
[----:B------:R-:W-:Y:S01]  /*9df0*/  IADD3 R5, P0, RZ, -R14, RZ ;  /* 0x8000000eff057210 */ /* 0x000fe20007f1e0ff */
[----:B------:R-:W0:Y:S04]  /*9e00*/  F2I.U32.TRUNC.NTZ R22, R22 ;  /* 0x0000001600167305 */ /* 0x000e28000020f000 */
[----:B------:R-:W-:Y:S01]  /*9e10*/  IMAD.X R4, RZ, RZ, ~R4, P0 ;  /* 0x000000ffff047224 */ /* 0x000fe200000e0e04 */
[----:B------:R-:W-:-:S03]  /*9e20*/  ISETP.NE.U32.AND P0, PT, RZ, UR6, PT ;  /* 0x00000006ff007c0c */ /* 0x000fc6000bf05070 */
[----:B------:R-:W-:Y:S01]  /*9e30*/  IMAD R4, R4, UR4, RZ ;  /* 0x0000000404047c24 */ /* 0x000fe2000f8e02ff */
[----:B------:R-:W-:-:S03]  /*9e40*/  ISETP.NE.AND.EX P0, PT, RZ, UR7, PT, P0 ;  /* 0x00000007ff007c0c */ /* 0x000fc6000bf05300 */
[C---:B------:R-:W-:Y:S01]  /*9e50*/  IMAD R7, R5.reuse, UR5, R4 ;  /* 0x0000000505077c24 */ /* 0x040fe2000f8e0204 */
[----:B------:R-:W-:Y:S01]  /*9e60*/  ULDC UR5, c[0x0][0x154] ;  /* 0x0000550000057ab9 */ /* 0x000fe20000000800 */
[----:B------:R-:W-:Y:S01]  /*9e70*/  IMAD.WIDE.U32 R4, R5, UR4, R16 ;  /* 0x0000000405047c25 */ /* 0x000fe2000f8e0010 */
[----:B------:R-:W-:-:S03]  /*9e80*/  ULDC UR4, c[0x0][0x618] ;  /* 0x0001860000047ab9 */ /* 0x000fc60000000800 */
[----:B0-----:R-:W-:Y:S02]  /*9e90*/  IMAD.MOV R6, RZ, RZ, -R22 ;  /* 0x000000ffff067224 */ /* 0x001fe400078e0a16 */
[----:B------:R-:W-:Y:S02]  /*9ea0*/  IMAD.IADD R5, R5, 0x1, R7 ;  /* 0x0000000105057824 */ /* 0x000fe400078e0207 */
[----:B-1----:R-:W-:Y:S01]  /*9eb0*/  IMAD R15, R20, R6, R15 ;  /* 0x00000006140f7224 */ /* 0x002fe200078e020f */
[----:B--2---:R-:W-:Y:S01]  /*9ec0*/  I2FP.F32.U32 R6, R13 ;  /* 0x0000000d00067245 */ /* 0x004fe20000201000 */
[----:B------:R-:W0:Y:S01]  /*9ed0*/  LDC R20, c[0x0][0x148] ;  /* 0x00005200ff147b82 */ /* 0x000e220000000800 */
[--C-:B------:R-:W-:Y:S02]  /*9ee0*/  SHF.R.U64 R21, R4, UR4, R5.reuse ;  /* 0x0000000404157c19 */ /* 0x100fe40008001205 */
[----:B------:R-:W-:Y:S01]  /*9ef0*/  SHF.R.U32.HI R4, RZ, UR4, R5 ;  /* 0x00000004ff047c19 */ /* 0x000fe20008011605 */
[----:B------:R-:W-:Y:S01]  /*9f00*/  FMUL R6, R6, UR5 ;  /* 0x0000000506067c20 */ /* 0x000fe20008400000 */
[----:B------:R-:W-:-:S02]  /*9f10*/  ULDC UR4, c[0x0][0x608] ;  /* 0x0001820000047ab9 */ /* 0x000fc40000000800 */
[--C-:B------:R-:W-:Y:S01]  /*9f20*/  SHF.R.U64 R23, R21, UR4, R4.reuse ;  /* 0x0000000415177c19 */ /* 0x100fe20008001204 */
[----:B------:R1:W2:Y:S01]  /*9f30*/  F2I.U32.TRUNC.NTZ R24, R6 ;  /* 0x0000000600187305 */ /* 0x0002a2000020f000 */
[----:B------:R-:W-:Y:S01]  /*9f40*/  SHF.R.U32.HI R4, RZ, UR4, R4 ;  /* 0x00000004ff047c19 */ /* 0x000fe20008011604 */
[----:B------:R-:W-:-:S03]  /*9f50*/  ULDC UR4, c[0x0][0x658] ;  /* 0x0001960000047ab9 */ /* 0x000fc60000000800 */
[--C-:B------:R-:W-:Y:S02]  /*9f60*/  SHF.R.U64 R22, R23, UR4, R4.reuse ;  /* 0x0000000417167c19 */ /* 0x100fe40008001204 */
[----:B------:R-:W-:-:S03]  /*9f70*/  SHF.R.U32.HI R25, RZ, UR4, R4 ;  /* 0x00000004ff197c19 */ /* 0x000fc60008011604 */
[----:B------:R-:W-:Y:S01]  /*9f80*/  IMAD.MOV.U32 R4, RZ, RZ, R22 ;  /* 0x000000ffff047224 */ /* 0x000fe200078e0016 */
[----:B------:R-:W-:Y:S01]  /*9f90*/  MOV R5, R25 ;  /* 0x0000001900057202 */ /* 0x000fe20000000f00 */
[----:B-1----:R-:W-:Y:S06]  /*9fa0*/  @!P0 BRA `(.L_x_241) ;  /* 0x0000000000288947 */ /* 0x002fec0003800000 */
        /* <DEDUP_REMOVED lines=10> */
.L_x_241:
[----:B------:R-:W-:Y:S01]  /*a050*/  ISETP.NE.AND P0, PT, R2, 0x1, PT ;  /* 0x000000010200780c */ /* 0x000fe20003f05270 */
[----:B------:R-:W-:Y:S01]  /*a060*/  ULDC UR4, c[0x0][0x648] ;  /* 0x0001920000047ab9 */ /* 0x000fe20000000800 */
[----:B------:R-:W-:Y:S01]  /*a070*/  LOP3.LUT R23, R23, UR17, RZ, 0xc0, !PT ;  /* 0x0000001117177c12 */ /* 0x000fe2000f8ec0ff */
[----:B--2---:R-:W-:Y:S01]  /*a080*/  IMAD.MOV R24, RZ, RZ, -R24 ;  /* 0x000000ffff187224 */ /* 0x004fe200078e0a18 */
[----:B------:R-:W-:Y:S01]  /*a090*/  SHF.R.U64 R4, R4, UR4, R5 ;  /* 0x0000000404047c19 */ /* 0x000fe20008001205 */
[----:B------:R-:W-:Y:S01]  /*a0a0*/  ULDC UR4, c[0x0][0x638] ;  /* 0x00018e0000047ab9 */ /* 0x000fe20000000800 */
[----:B------:R-:W-:Y:S01]  /*a0b0*/  LOP3.LUT R21, R21, UR16, RZ, 0xc0, !PT ;  /* 0x0000001015157c12 */ /* 0x000fe2000f8ec0ff */
[----:B------:R-:W-:Y:S01]  /*a0c0*/  ULDC UR5, c[0x0][0x610] ;  /* 0x0001840000057ab9 */ /* 0x000fe20000000800 */
[----:B------:R-:W-:Y:S02]  /*a0d0*/  IMAD.MOV.U32 R6, RZ, RZ, R14 ;  /* 0x000000ffff067224 */ /* 0x000fe400078e000e */
[----:B------:R-:W-:-:S02]  /*a0e0*/  IMAD.MOV R5, RZ, RZ, -R4 ;  /* 0x000000ffff057224 */ /* 0x000fc400078e0a04 */
[----:B------:R-:W-:Y:S02]  /*a0f0*/  IMAD R4, R4, UR18, R23 ;  /* 0x0000001204047c24 */ /* 0x000fe4000f8e0217 */
[----:B0-----:R-:W-:Y:S02]  /*a100*/  @P0 IMAD R15, R20, R24, R13 ;  /* 0x00000018140f0224 */ /* 0x001fe400078e020d */
[----:B------:R-:W-:Y:S01]  /*a110*/  IMAD R22, R5, UR4, R22 ;  /* 0x0000000405167c24 */ /* 0x000fe2000f8e0216 */
[----:B------:R-:W-:Y:S01]  /*a120*/  ULDC UR4, c[0x0][0x600] ;  /* 0x0001800000047ab9 */ /* 0x000fe20000000800 */
[----:B------:R-:W-:Y:S02]  /*a130*/  IMAD R15, R4, UR5, R15 ;  /* 0x00000005040f7c24 */ /* 0x000fe4000f8e020f */
[----:B------:R-:W-:Y:S02]  /*a140*/  IMAD R22, R22, UR4, R21 ;  /* 0x0000000416167c24 */ /* 0x000fe4000f8e0215 */
[----:B------:R-:W-:-:S03]  /*a150*/  IMAD.MOV.U32 R4, RZ, RZ, 0x1 ;  /* 0x00000001ff047424 */ /* 0x000fc600078e00ff */
[----:B------:R-:W-:Y:S02]  /*a160*/  SEL R20, R22, R15, !P0 ;  /* 0x0000000f16147207 */ /* 0x000fe40004000000 */
[----:B------:R-:W-:-:S07]  /*a170*/  SEL R13, R15, R22, !P0 ;  /* 0x000000160f0d7207 */ /* 0x000fce0004000000 */
.L_x_239:
[----:B------:R-:W-:Y:S05]  /*a180*/  BSYNC B1 ;  /* 0x0000000000017941 */ /* 0x000fea0003800000 */
.L_x_238:
[----:B------:R-:W-:-:S13]  /*a190*/  LOP3.LUT P0, RZ, R4, 0xff, RZ, 0xc0, !PT ;  /* 0x000000ff04ff7812 */ /* 0x000fda000780c0ff */
[----:B------:R-:W-:Y:S05]  /*a1a0*/  @P0 BRA `(.L_x_242) ;  /* 0xfffffff4003c0947 */ /* 0x000fea000383ffff */
[----:B------:R-:W-:Y:S05]  /*a1b0*/  BSYNC B0 ;  /* 0x0000000000007941 */ /* 0x000fea0003800000 */
.L_x_231:
[----:B------:R-:W-:-:S03]  /*a1c0*/  UMOV UR4, 0xffffffff ;  /* 0xffffffff00047882 */ /* 0x000fc60000000000 */
[----:B------:R-:W-:Y:S05]  /*a1d0*/  BRA.DIV UR4, `(.L_x_243) ;  /* 0x0000000e04587947 */ /* 0x000fea000b800000 */
[----:B------:R-:W-:-:S13]  /*a1e0*/  ELECT P6, URZ, PT ;  /* 0x00000000003f782f */ /* 0x000fda00038c0000 */
.L_x_273:
[----:B------:R-:W-:Y:S04]  /*a1f0*/  BSSY B0, `(.L_x_244) ;  /* 0x00000bb000007945 */ /* 0x000fe80003800000 */
[----:B------:R-:W-:Y:S05]  /*a200*/  @!P6 BRA `(.L_x_245) ;  /* 0x0000000800e4e947 */ /* 0x000fea0003800000 */
[----:B------:R-:W-:-:S04]  /*a210*/  LOP3.LUT R19, R19, 0x2, RZ, 0xfc, !PT ;  /* 0x0000000213137812 */ /* 0x000fc800078efcff */
[----:B------:R-:W-:-:S13]  /*a220*/  ISETP.NE.AND P0, PT, R19, 0x3, PT ;  /* 0x000000031300780c */ /* 0x000fda0003f05270 */
[----:B------:R-:W-:Y:S05]  /*a230*/  @!P0 BRA `(.L_x_246) ;  /* 0x0000000000048947 */ /* 0x000fea0003800000 */
[----:B------:R-:W-:Y:S01]  /*a240*/  BPT.TRAP 0x1 ;  /* 0x000000040000795c */ /* 0x000fe20000300000 */
.L_x_246:
[----:B------:R-:W0:Y:S01]  /*a250*/  S2R R5, SR_CgaCtaId ;  /* 0x0000000000057919 */ /* 0x000e220000008800 */
[----:B------:R-:W-:Y:S02]  /*a260*/  MOV R2, 0x400 ;  /* 0x0000040000027802 */ /* 0x000fe40000000f00 */
[----:B------:R-:W-:Y:S02]  /*a270*/  SHF.L.U32 R4, R0, 0x1f, RZ ;  /* 0x0000001f00047819 */ /* 0x000fe400000006ff */
[----:B0-----:R-:W-:-:S05]  /*a280*/  LEA R2, R5, R2, 0x18 ;  /* 0x0000000205027211 */ /* 0x001fca00078ec0ff */
[----:B------:R-:W-:-:S04]  /*a290*/  VIADD R2, R2, 0xa0 ;  /* 0x000000a002027836 */ /* 0x000fc80000000000 */
[C---:B------:R-:W-:Y:S02]  /*a2a0*/  IMAD R7, R3.reuse, 0x8, R2 ;  /* 0x0000000803077824 */ /* 0x040fe400078e0202 */
[----:B------:R-:W-:Y:S02]  /*a2b0*/  VIADD R3, R3, 0x1 ;  /* 0x0000000103037836 */ /* 0x000fe40000000000 */
[----:B------:R-:W0:Y:S03]  /*a2c0*/  SYNCS.PHASECHK.TRANS64.TRYWAIT P0, [R7+URZ], R4 ;  /* 0x00000004070075a7 */ /* 0x000e26000800017f */
[----:B------:R-:W-:-:S04]  /*a2d0*/  ISETP.NE.AND P1, PT, R3, 0x14, PT ;  /* 0x000000140300780c */ /* 0x000fc80003f25270 */
[----:B------:R-:W-:Y:S02]  /*a2e0*/  SEL R5, RZ, 0x1, P1 ;  /* 0x00000001ff057807 */ /* 0x000fe40000800000 */
[----:B------:R-:W-:Y:S02]  /*a2f0*/  SEL R3, R3, RZ, P1 ;  /* 0x000000ff03037207 */ /* 0x000fe40000800000 */
[----:B------:R-:W-:-:S03]  /*a300*/  LOP3.LUT R6, R0, R5, RZ, 0x3c, !PT ;  /* 0x0000000500067212 */ /* 0x000fc600078e3cff */
[----:B------:R-:W-:Y:S01]  /*a310*/  IMAD R8, R3, 0x8, R2 ;  /* 0x0000000803087824 */ /* 0x000fe200078e0202 */
[----:B------:R-:W-:Y:S01]  /*a320*/  SHF.L.U32 R5, R6, 0x1f, RZ ;  /* 0x0000001f06057819 */ /* 0x000fe200000006ff */
[----:B0-----:R-:W-:Y:S06]  /*a330*/  @!P0 BRA `(.L_x_247) ;  /* 0x0000000c00208947 */ /* 0x001fec0003800000 */
.L_x_274:
[----:B------:R-:W1:Y:S01]  /*a340*/  SYNCS.PHASECHK.TRANS64.TRYWAIT P0, [R8+URZ], R5 ;  /* 0x00000005080075a7 */ /* 0x000e62000800017f */
[----:B------:R-:W-:-:S05]  /*a350*/  VIADD R0, R3, 0x1 ;  /* 0x0000000103007836 */ /* 0x000fca0000000000 */
[----:B------:R-:W-:-:S04]  /*a360*/  ISETP.NE.AND P1, PT, R0, 0x14, PT ;  /* 0x000000140000780c */ /* 0x000fc80003f25270 */
[----:B------:R-:W-:Y:S02]  /*a370*/  SEL R3, RZ, 0x1, P1 ;  /* 0x00000001ff037807 */ /* 0x000fe40000800000 */
[----:B0-----:R-:W-:Y:S02]  /*a380*/  SEL R7, R0, RZ, P1 ;  /* 0x000000ff00077207 */ /* 0x001fe40000800000 */
[----:B------:R-:W-:-:S03]  /*a390*/  LOP3.LUT R6, R6, R3, RZ, 0x3c, !PT ;  /* 0x0000000306067212 */ /* 0x000fc600078e3cff */
[----:B------:R-:W-:Y:S01]  /*a3a0*/  IMAD R9, R7, 0x8, R2 ;  /* 0x0000000807097824 */ /* 0x000fe200078e0202 */
[----:B------:R-:W-:Y:S01]  /*a3b0*/  SHF.L.U32 R4, R6, 0x1f, RZ ;  /* 0x0000001f06047819 */ /* 0x000fe200000006ff */
[----:B-1----:R-:W-:Y:S06]  /*a3c0*/  @!P0 BRA `(.L_x_248) ;  /* 0x0000000c00108947 */ /* 0x002fec0003800000 */
.L_x_275:
[----:B------:R-:W1:Y:S01]  /*a3d0*/  SYNCS.PHASECHK.TRANS64.TRYWAIT P0, [R9+URZ], R4 ;  /* 0x00000004090075a7 */ /* 0x000e62000800017f */
[----:B------:R-:W-:-:S05]  /*a3e0*/  VIADD R0, R7, 0x1 ;  /* 0x0000000107007836 */ /* 0x000fca0000000000 */
[----:B------:R-:W-:-:S04]  /*a3f0*/  ISETP.NE.AND P1, PT, R0, 0x14, PT ;  /* 0x000000140000780c */ /* 0x000fc80003f25270 */
[----:B------:R-:W-:Y:S02]  /*a400*/  SEL R3, RZ, 0x1, P1 ;  /* 0x00000001ff037807 */ /* 0x000fe40000800000 */
[----:B------:R-:W-:Y:S02]  /*a410*/  SEL R7, R0, RZ, P1 ;  /* 0x000000ff00077207 */ /* 0x000fe40000800000 */
[----:B------:R-:W-:-:S03]  /*a420*/  LOP3.LUT R6, R6, R3, RZ, 0x3c, !PT ;  /* 0x0000000306067212 */ /* 0x000fc600078e3cff */
[----:B0-----:R-:W-:Y:S01]  /*a430*/  IMAD R8, R7, 0x8, R2 ;  /* 0x0000000807087824 */ /* 0x001fe200078e0202 */
[----:B------:R-:W-:Y:S01]  /*a440*/  SHF.L.U32 R5, R6, 0x1f, RZ ;  /* 0x0000001f06057819 */ /* 0x000fe200000006ff */
[----:B-1----:R-:W-:Y:S06]  /*a450*/  @!P0 BRA `(.L_x_249) ;  /* 0x0000000c00008947 */ /* 0x002fec0003800000 */
.L_x_276:
        /* <DEDUP_REMOVED lines=9> */
.L_x_277:
        /* <DEDUP_REMOVED lines=9> */
.L_x_278:
        /* <DEDUP_REMOVED lines=9> */
.L_x_279:
        /* <DEDUP_REMOVED lines=9> */
.L_x_280:
        /* <DEDUP_REMOVED lines=9> */
.L_x_281:
[----:B------:R-:W1:Y:S01]  /*a730*/  SYNCS.PHASECHK.TRANS64.TRYWAIT P0, [R9+URZ], R4 ;  /* 0x00000004090075a7 */ /* 0x000e62000800017f */
[----:B------:R-:W-:-:S04]  /*a740*/  IADD3 R0, R7, 0x1, RZ ;  /* 0x0000000107007810 */ /* 0x000fc80007ffe0ff */
[----:B------:R-:W-:-:S04]  /*a750*/  ISETP.NE.AND P1, PT, R0, 0x14, PT ;  /* 0x000000140000780c */ /* 0x000fc80003f25270 */
[----:B------:R-:W-:Y:S02]  /*a760*/  SEL R3, RZ, 0x1, P1 ;  /* 0x00000001ff037807 */ /* 0x000fe40000800000 */
[----:B------:R-:W-:Y:S02]  /*a770*/  SEL R7, R0, RZ, P1 ;  /* 0x000000ff00077207 */ /* 0x000fe40000800000 */
[----:B------:R-:W-:-:S03]  /*a780*/  LOP3.LUT R6, R6, R3, RZ, 0x3c, !PT ;  /* 0x0000000306067212 */ /* 0x000fc600078e3cff */
[----:B0-----:R-:W-:Y:S01]  /*a790*/  IMAD R8, R7, 0x8, R2 ;  /* 0x0000000807087824 */ /* 0x001fe200078e0202 */
[----:B------:R-:W-:Y:S01]  /*a7a0*/  SHF.L.U32 R5, R6, 0x1f, RZ ;  /* 0x0000001f06057819 */ /* 0x000fe200000006ff */
[----:B-1----:R-:W-:Y:S06]  /*a7b0*/  @!P0 BRA `(.L_x_255) ;  /* 0x0000000800a08947 */ /* 0x002fec0003800000 */
.L_x_282:
        /* <DEDUP_REMOVED lines=9> */
.L_x_283:
        /* <DEDUP_REMOVED lines=9> */
.L_x_284:
        /* <DEDUP_REMOVED lines=9> */
.L_x_285:
        /* <DEDUP_REMOVED lines=9> */
.L_x_286:
        /* <DEDUP_REMOVED lines=9> */
.L_x_287:
        /* <DEDUP_REMOVED lines=9> */
.L_x_288:
        /* <DEDUP_REMOVED lines=9> */
.L_x_289:
        /* <DEDUP_REMOVED lines=9> */
.L_x_290:
[----:B------:R-:W1:Y:S01]  /*ac40*/  SYNCS.PHASECHK.TRANS64.TRYWAIT P0, [R8+URZ], R5 ;  /* 0x00000005080075a7 */ /* 0x000e62000800017f */
[----:B------:R-:W-:-:S05]  /*ac50*/  VIADD R0, R7, 0x1 ;  /* 0x0000000107007836 */ /* 0x000fca0000000000 */
[----:B------:R-:W-:-:S04]  /*ac60*/  ISETP.NE.AND P1, PT, R0, 0x14, PT ;  /* 0x000000140000780c */ /* 0x000fc80003f25270 */
[----:B------:R-:W-:Y:S02]  /*ac70*/  SEL R3, RZ, 0x1, P1 ;  /* 0x00000001ff037807 */ /* 0x000fe40000800000 */
[----:B------:R-:W-:Y:S02]  /*ac80*/  SEL R7, R0, RZ, P1 ;  /* 0x000000ff00077207 */ /* 0x000fe40000800000 */
[----:B0-----:R-:W-:-:S03]  /*ac90*/  LOP3.LUT R9, R6, R3, RZ, 0x3c, !PT ;  /* 0x0000000306097212 */ /* 0x001fc600078e3cff */
[----:B------:R-:W-:Y:S01]  /*aca0*/  IMAD R11, R7, 0x8, R2 ;  /* 0x00000008070b7824 */ /* 0x000fe200078e0202 */
[----:B------:R-:W-:Y:S01]  /*acb0*/  SHF.L.U32 R6, R9, 0x1f, RZ ;  /* 0x0000001f09067819 */ /* 0x000fe200000006ff */
[----:B-1----:R-:W-:Y:S06]  /*acc0*/  @!P0 BRA `(.L_x_264) ;  /* 0x0000000800108947 */ /* 0x002fec0003800000 */
.L_x_291:
[----:B------:R-:W1:Y:S01]  /*acd0*/  SYNCS.PHASECHK.TRANS64.TRYWAIT P0, [R11+URZ], R6 ;  /* 0x000000060b0075a7 */ /* 0x000e62000800017f */
[----:B------:R-:W-:-:S05]  /*ace0*/  VIADD R0, R7, 0x1 ;  /* 0x0000000107007836 */ /* 0x000fca0000000000 */
[----:B------:R-:W-:-:S04]  /*acf0*/  ISETP.NE.AND P1, PT, R0, 0x14, PT ;  /* 0x000000140000780c */ /* 0x000fc80003f25270 */
[----:B------:R-:W-:Y:S02]  /*ad00*/  SEL R4, RZ, 0x1, P1 ;  /* 0x00000001ff047807 */ /* 0x000fe40000800000 */
[----:B------:R-:W-:Y:S02]  /*ad10*/  SEL R3, R0, RZ, P1 ;  /* 0x000000ff00037207 */ /* 0x000fe40000800000 */
[----:B------:R-:W-:Y:S01]  /*ad20*/  LOP3.LUT R0, R9, R4, RZ, 0x3c, !PT ;  /* 0x0000000409007212 */ /* 0x000fe200078e3cff */
[----:B-1----:R-:W-:Y:S06]  /*ad30*/  @!P0 BRA `(.L_x_265) ;  /* 0x0000000800088947 */ /* 0x002fec0003800000 */
.L_x_292:
[----:B------:R-:W-:Y:S01]  /*ad40*/  IMAD R3, R3, 0x8, R2 ;  /* 0x0000000803037824 */ /* 0x000fe200078e0202 */
[----:B------:R-:W-:-:S07]  /*ad50*/  SHF.L.U32 R0, R0, 0x1f, RZ ;  /* 0x0000001f00007819 */ /* 0x000fce00000006ff */
.L_x_266:
[----:B--2---:R2:W3:Y:S02]  /*ad60*/  SYNCS.PHASECHK.TRANS64.TRYWAIT P0, [R3+URZ], R0 ;  /* 0x00000000030075a7 */ /* 0x0044e4000800017f */
[----:B---3--:R-:W-:Y:S05]  /*ad70*/  @!P0 NANOSLEEP.SYNCS 0x989680 ;  /* 0x009896800000895d */ /* 0x008fea0003900000 */
[----:B------:R-:W3:Y:S02]  /*ad80*/  @!P0 SYNCS.PHASECHK.TRANS64 P0, [R3+URZ], R0 ;  /* 0x00000000030085a7 */ /* 0x000ee4000800007f */
[----:B---3--:R-:W-:Y:S05]  /*ad90*/  @!P0 BRA `(.L_x_266) ;  /* 0xfffffffc00f08947 */ /* 0x008fea000383ffff */
.L_x_245:
[----:B------:R-:W-:Y:S05]  /*ada0*/  BSYNC B0 ;  /* 0x0000000000007941 */ /* 0x000fea0003800000 */
.L_x_244:
[----:B------:R-:W-:Y:S05]  /*adb0*/  EXIT ;  /* 0x000000000000794d */ /* 0x000fea0003800000 */
.L_x_22:
[----:B---3--:R3:W4:Y:S02]  /*adc0*/  SYNCS.PHASECHK.TRANS64.TRYWAIT P1, [R3+URZ], R0 ;  /* 0x00000000030075a7 */ /* 0x008724000802017f */
[----:B----4-:R-:W-:Y:S05]  /*add0*/  @!P1 NANOSLEEP.SYNCS 0x989680 ;  /* 0x009896800000995d */ /* 0x010fea0003900000 */
[----:B------:R-:W4:Y:S02]  /*ade0*/  @!P1 SYNCS.PHASECHK.TRANS64 P1, [R3+URZ], R0 ;  /* 0x00000000030095a7 */ /* 0x000f24000802007f */
[----:B----4-:R-:W-:Y:S05]  /*adf0*/  @!P1 BRA `(.L_x_22) ;  /* 0xfffffffc00f09947 */ /* 0x010fea000383ffff */
[----:B------:R-:W-:Y:S05]  /*ae00*/  BRA `(.L_x_21) ;  /* 0xffffff68003c7947 */ /* 0x000fea000383ffff */
.L_x_27:
[----:B-1----:R-:W-:-:S04]  /*ae10*/  IMAD.U32 R6, RZ, RZ, UR4 ;  /* 0x00000004ff067e24 */ /* 0x002fc8000f8e00ff */
[----:B------:R1:W2:Y:S03]  /*ae20*/  SYNCS.PHASECHK.TRANS64.TRYWAIT P1, [R6+URZ], R5 ;  /* 0x00000005060075a7 */ /* 0x0002a6000802017f */
[----:B--2---:R-:W-:Y:S05]  /*ae30*/  @!P1 NANOSLEEP.SYNCS 0x989680 ;  /* 0x009896800000995d */ /* 0x004fea0003900000 */
[----:B------:R-:W2:Y:S02]  /*ae40*/  @!P1 SYNCS.PHASECHK.TRANS64 P1, [R6+URZ], R5 ;  /* 0x00000005060095a7 */ /* 0x000ea4000802007f */
[----:B--2---:R-:W-:Y:S05]  /*ae50*/  @!P1 BRA `(.L_x_27) ;  /* 0xfffffffc00ec9947 */ /* 0x004fea000383ffff */
[----:B------:R-:W-:Y:S05]  /*ae60*/  BRA `(.L_x_26) ;  /* 0xffffff6800cc7947 */ /* 0x000fea000383ffff */
.L_x_232:
[----:B------:R-:W-:Y:S01]  /*ae70*/  BSSY B1, `(.L_x_267) ;  /* 0x0000006000017945 */ /* 0x000fe20003800000 */
[----:B------:R-:W-:-:S07]  /*ae80*/  IMAD.MOV.U32 R15, RZ, RZ, -0x1 ;  /* 0xffffffffff0f7424 */ /* 0x000fce00078e00ff */
[----:B------:R-:W-:Y:S05]  /*ae90*/  WARPSYNC.COLLECTIVE R15, `(.L_x_268) ;  /* 0x000000000f0c7348 */ /* 0x000fea0003c00000 */
[----:B------:R-:W-:Y:S02]  /*aea0*/  ELECT P6, UR62, PT ;  /* 0x00000000003e782f */ /* 0x000fe400038c0000 */
[----:B------:R-:W-:Y:S01]  /*aeb0*/  MOV R14, UR62 ;  /* 0x0000003e000e7c02 */ /* 0x000fe20008000f00 */
[----:B------:R-:W-:Y:S10]  /*aec0*/  ENDCOLLECTIVE ;  /* 0x000000000000791b */ /* 0x000ff40003800000 */
.L_x_268:
[----:B------:R-:W-:Y:S05]  /*aed0*/  BSYNC B1 ;  /* 0x0000000000017941 */ /* 0x000fea0003800000 */
.L_x_267:
[----:B------:R-:W-:Y:S05]  /*aee0*/  BRA `(.L_x_269) ;  /* 0xffffffe400f87947 */ /* 0x000fea000383ffff */
.L_x_235:
[----:B0-----:R0:W1:Y:S02]  /*aef0*/  SYNCS.PHASECHK.TRANS64.TRYWAIT P0, [R20+URZ+0xa0], R7 ;  /* 0x0000a007140075a7 */ /* 0x001064000800017f */
[----:B-1----:R-:W-:Y:S05]  /*af00*/  @!P0 NANOSLEEP.SYNCS 0x989680 ;  /* 0x009896800000895d */ /* 0x002fea0003900000 */
[----:B------:R-:W1:Y:S02]  /*af10*/  @!P0 SYNCS.PHASECHK.TRANS64 P0, [R20+URZ+0xa0], R7 ;  /* 0x0000a007140085a7 */ /* 0x000e64000800007f */
[----:B-1----:R-:W-:Y:S05]  /*af20*/  @!P0 BRA `(.L_x_235) ;  /* 0xfffffffc00f08947 */ /* 0x002fea000383ffff */
[----:B------:R-:W-:Y:S05]  /*af30*/  BRA `(.L_x_270) ;  /* 0xffffffe800347947 */ /* 0x000fea000383ffff */
.L_x_243:
[----:B------:R-:W-:Y:S01]  /*af40*/  BSSY B0, `(.L_x_271) ;  /* 0x0000006000007945 */ /* 0x000fe20003800000 */
[----:B------:R-:W-:-:S07]  /*af50*/  IMAD.MOV.U32 R15, RZ, RZ, -0x1 ;  /* 0xffffffffff0f7424 */ /* 0x000fce00078e00ff */
[----:B------:R-:W-:Y:S05]  /*af60*/  WARPSYNC.COLLECTIVE R15, `(.L_x_272) ;  /* 0x000000000f0c7348 */ /* 0x000fea0003c00000 */
[----:B------:R-:W-:Y:S02]  /*af70*/  ELECT P6, UR62, PT ;  /* 0x00000000003e782f */ /* 0x000fe400038c0000 */
[----:B------:R-:W-:Y:S01]  /*af80*/  MOV R14, UR62 ;  /* 0x0000003e000e7c02 */ /* 0x000fe20008000f00 */
[----:B------:R-:W-:Y:S10]  /*af90*/  ENDCOLLECTIVE ;  /* 0x000000000000791b */ /* 0x000ff40003800000 */
.L_x_272:
[----:B------:R-:W-:Y:S05]  /*afa0*/  BSYNC B0 ;  /* 0x0000000000007941 */ /* 0x000fea0003800000 */
.L_x_271:
[----:B------:R-:W-:Y:S05]  /*afb0*/  BRA `(.L_x_273) ;  /* 0xfffffff0008c7947 */ /* 0x000fea000383ffff */
.L_x_247:
[----:B0-----:R0:W1:Y:S02]  /*afc0*/  SYNCS.PHASECHK.TRANS64.TRYWAIT P0, [R7+URZ], R4 ;  /* 0x00000004070075a7 */ /* 0x001064000800017f */
[----:B-1----:R-:W-:Y:S05]  /*afd0*/  @!P0 NANOSLEEP.SYNCS 0x989680 ;  /* 0x009896800000895d */ /* 0x002fea0003900000 */
[----:B------:R-:W1:Y:S02]  /*afe0*/  @!P0 SYNCS.PHASECHK.TRANS64 P0, [R7+URZ], R4 ;  /* 0x00000004070085a7 */ /* 0x000e64000800007f */
[----:B-1----:R-:W-:Y:S05]  /*aff0*/  @!P0 BRA `(.L_x_247) ;  /* 0xfffffffc00f08947 */ /* 0x002fea000383ffff */
[----:B------:R-:W-:Y:S05]  /*b000*/  BRA `(.L_x_274) ;  /* 0xfffffff000cc7947 */ /* 0x000fea000383ffff */
.L_x_248:
[----:B0-----:R0:W1:Y:S02]  /*b010*/  SYNCS.PHASECHK.TRANS64.TRYWAIT P0, [R8+URZ], R5 ;  /* 0x00000005080075a7 */ /* 0x001064000800017f */
[----:B-1----:R-:W-:Y:S05]  /*b020*/  @!P0 NANOSLEEP.SYNCS 0x989680 ;  /* 0x009896800000895d */ /* 0x002fea0003900000 */
[----:B------:R-:W1:Y:S02]  /*b030*/  @!P0 SYNCS.PHASECHK.TRANS64 P0, [R8+URZ], R5 ;  /* 0x00000005080085a7 */ /* 0x000e64000800007f */
[----:B-1----:R-:W-:Y:S05]  /*b040*/  @!P0 BRA `(.L_x_248) ;  /* 0xfffffffc00f08947 */ /* 0x002fea000383ffff */
[----:B------:R-:W-:Y:S05]  /*b050*/  BRA `(.L_x_275) ;  /* 0xfffffff000dc7947 */ /* 0x000fea000383ffff */
.L_x_249:
[----:B0-----:R0:W1:Y:S02]  /*b060*/  SYNCS.PHASECHK.TRANS64.TRYWAIT P0, [R9+URZ], R4 ;  /* 0x00000004090075a7 */ /* 0x001064000800017f */
[----:B-1----:R-:W-:Y:S05]  /*b070*/  @!P0 NANOSLEEP.SYNCS 0x989680 ;  /* 0x009896800000895d */ /* 0x002fea0003900000 */
[----:B------:R-:W1:Y:S02]  /*b080*/  @!P0 SYNCS.PHASECHK.TRANS64 P0, [R9+URZ], R4 ;  /* 0x00000004090085a7 */ /* 0x000e64000800007f */
[----:B-1----:R-:W-:Y:S05]  /*b090*/  @!P0 BRA `(.L_x_249) ;  /* 0xfffffffc00f08947 */ /* 0x002fea000383ffff */
[----:B------:R-:W-:Y:S05]  /*b0a0*/  BRA `(.L_x_276) ;  /* 0xfffffff000ec7947 */ /* 0x000fea000383ffff */
.L_x_250:
[----:B0-----:R0:W1:Y:S02]  /*b0b0*/  SYNCS.PHASECHK.TRANS64.TRYWAIT P0, [R8+URZ], R5 ;  /* 0x00000005080075a7 */ /* 0x001064000800017f */
[----:B-1----:R-:W-:Y:S05]  /*b0c0*/  @!P0 NANOSLEEP.SYNCS 0x989680 ;  /* 0x009896800000895d */ /* 0x002fea0003900000 */
[----:B------:R-:W1:Y:S02]  /*b0d0*/  @!P0 SYNCS.PHASECHK.TRANS64 P0, [R8+URZ], R5 ;  /* 0x00000005080085a7 */ /* 0x000e64000800007f */
[----:B-1----:R-:W-:Y:S05]  /*b0e0*/  @!P0 BRA `(.L_x_250) ;  /* 0xfffffffc00f08947 */ /* 0x002fea000383ffff */
[----:B------:R-:W-:Y:S05]  /*b0f0*/  BRA `(.L_x_277) ;  /* 0xfffffff000fc7947 */ /* 0x000fea000383ffff */
.L_x_251:
[----:B0-----:R0:W1:Y:S02]  /*b100*/  SYNCS.PHASECHK.TRANS64.TRYWAIT P0, [R9+URZ], R4 ;  /* 0x00000004090075a7 */ /* 0x001064000800017f */
[----:B-1----:R-:W-:Y:S05]  /*b110*/  @!P0 NANOSLEEP.SYNCS 0x989680 ;  /* 0x009896800000895d */ /* 0x002fea0003900000 */
[----:B------:R-:W1:Y:S02]  /*b120*/  @!P0 SYNCS.PHASECHK.TRANS64 P0, [R9+URZ], R4 ;  /* 0x00000004090085a7 */ /* 0x000e64000800007f */
[----:B-1----:R-:W-:Y:S05]  /*b130*/  @!P0 BRA `(.L_x_251) ;  /* 0xfffffffc00f08947 */ /* 0x002fea000383ffff */
[----:B------:R-:W-:Y:S05]  /*b140*/  BRA `(.L_x_278) ;  /* 0xfffffff4000c7947 */ /* 0x000fea000383ffff */
.L_x_252:
[----:B0-----:R0:W1:Y:S02]  /*b150*/  SYNCS.PHASECHK.TRANS64.TRYWAIT P0, [R8+URZ], R5 ;  /* 0x00000005080075a7 */ /* 0x001064000800017f */
[----:B-1----:R-:W-:Y:S05]  /*b160*/  @!P0 NANOSLEEP.SYNCS 0x989680 ;  /* 0x009896800000895d */ /* 0x002fea0003900000 */
[----:B------:R-:W1:Y:S02]  /*b170*/  @!P0 SYNCS.PHASECHK.TRANS64 P0, [R8+URZ], R5 ;  /* 0x00000005080085a7 */ /* 0x000e64000800007f */
[----:B-1----:R-:W-:Y:S05]  /*b180*/  @!P0 BRA `(.L_x_252) ;  /* 0xfffffffc00f08947 */ /* 0x002fea000383ffff */
[----:B------:R-:W-:Y:S05]  /*b190*/  BRA `(.L_x_279) ;  /* 0xfffffff4001c7947 */ /* 0x000fea000383ffff */
.L_x_253:
[----:B0-----:R0:W1:Y:S02]  /*b1a0*/  SYNCS.PHASECHK.TRANS64.TRYWAIT P0, [R9+URZ], R4 ;  /* 0x00000004090075a7 */ /* 0x001064000800017f */
[----:B-1----:R-:W-:Y:S05]  /*b1b0*/  @!P0 NANOSLEEP.SYNCS 0x989680 ;  /* 0x009896800000895d */ /* 0x002fea0003900000 */
[----:B------:R-:W1:Y:S02]  /*b1c0*/  @!P0 SYNCS.PHASECHK.TRANS64 P0, [R9+URZ], R4 ;  /* 0x00000004090085a7 */ /* 0x000e64000800007f */
[----:B-1----:R-:W-:Y:S05]  /*b1d0*/  @!P0 BRA `(.L_x_253) ;  /* 0xfffffffc00f08947 */ /* 0x002fea000383ffff */
[----:B------:R-:W-:Y:S05]  /*b1e0*/  BRA `(.L_x_280) ;  /* 0xfffffff4002c7947 */ /* 0x000fea000383ffff */
.L_x_254:
[----:B0-----:R0:W1:Y:S02]  /*b1f0*/  SYNCS.PHASECHK.TRANS64.TRYWAIT P0, [R8+URZ], R5 ;  /* 0x00000005080075a7 */ /* 0x001064000800017f */
[----:B-1----:R-:W-:Y:S05]  /*b200*/  @!P0 NANOSLEEP.SYNCS 0x989680 ;  /* 0x009896800000895d */ /* 0x002fea0003900000 */
[----:B------:R-:W1:Y:S02]  /*b210*/  @!P0 SYNCS.PHASECHK.TRANS64 P0, [R8+URZ], R5 ;  /* 0x00000005080085a7 */ /* 0x000e64000800007f */
[----:B-1----:R-:W-:Y:S05]  /*b220*/  @!P0 BRA `(.L_x_254) ;  /* 0xfffffffc00f08947 */ /* 0x002fea000383ffff */
[----:B------:R-:W-:Y:S05]  /*b230*/  BRA `(.L_x_281) ;  /* 0xfffffff4003c7947 */ /* 0x000fea000383ffff */
.L_x_255:
[----:B0-----:R0:W1:Y:S02]  /*b240*/  SYNCS.PHASECHK.TRANS64.TRYWAIT P0, [R9+URZ], R4 ;  /* 0x00000004090075a7 */ /* 0x001064000800017f */
[----:B-1----:R-:W-:Y:S05]  /*b250*/  @!P0 NANOSLEEP.SYNCS 0x989680 ;  /* 0x009896800000895d */ /* 0x002fea0003900000 */
[----:B------:R-:W1:Y:S02]  /*b260*/  @!P0 SYNCS.PHASECHK.TRANS64 P0, [R9+URZ], R4 ;  /* 0x00000004090085a7 */ /* 0x000e64000800007f */
[----:B-1----:R-:W-:Y:S05]  /*b270*/  @!P0 BRA `(.L_x_255) ;  /* 0xfffffffc00f08947 */ /* 0x002fea000383ffff */
[----:B------:R-:W-:Y:S05]  /*b280*/  BRA `(.L_x_282) ;  /* 0xfffffff4004c7947 */ /* 0x000fea000383ffff */
.L_x_256:
[----:B0-----:R0:W1:Y:S02]  /*b290*/  SYNCS.PHASECHK.TRANS64.TRYWAIT P0, [R8+URZ], R5 ;  /* 0x00000005080075a7 */ /* 0x001064000800017f */
[----:B-1----:R-:W-:Y:S05]  /*b2a0*/  @!P0 NANOSLEEP.SYNCS 0x989680 ;  /* 0x009896800000895d */ /* 0x002fea0003900000 */
[----:B------:R-:W1:Y:S02]  /*b2b0*/  @!P0 SYNCS.PHASECHK.TRANS64 P0, [R8+URZ], R5 ;  /* 0x00000005080085a7 */ /* 0x000e64000800007f */
[----:B-1----:R-:W-:Y:S05]  /*b2c0*/  @!P0 BRA `(.L_x_256) ;  /* 0xfffffffc00f08947 */ /* 0x002fea000383ffff */
[----:B------:R-:W-:Y:S05]  /*b2d0*/  BRA `(.L_x_283) ;  /* 0xfffffff4005c7947 */ /* 0x000fea000383ffff */
.L_x_257:
[----:B0-----:R0:W1:Y:S02]  /*b2e0*/  SYNCS.PHASECHK.TRANS64.TRYWAIT P0, [R9+URZ], R4 ;  /* 0x00000004090075a7 */ /* 0x001064000800017f */
[----:B-1----:R-:W-:Y:S05]  /*b2f0*/  @!P0 NANOSLEEP.SYNCS 0x989680 ;  /* 0x009896800000895d */ /* 0x002fea0003900000 */
[----:B------:R-:W1:Y:S02]  /*b300*/  @!P0 SYNCS.PHASECHK.TRANS64 P0, [R9+URZ], R4 ;  /* 0x00000004090085a7 */ /* 0x000e64000800007f */
[----:B-1----:R-:W-:Y:S05]  /*b310*/  @!P0 BRA `(.L_x_257) ;  /* 0xfffffffc00f08947 */ /* 0x002fea000383ffff */
[----:B------:R-:W-:Y:S05]  /*b320*/  BRA `(.L_x_284) ;  /* 0xfffffff4006c7947 */ /* 0x000fea000383ffff */
.L_x_258:
[----:B0-----:R0:W1:Y:S02]  /*b330*/  SYNCS.PHASECHK.TRANS64.TRYWAIT P0, [R8+URZ], R5 ;  /* 0x00000005080075a7 */ /* 0x001064000800017f */
[----:B-1----:R-:W-:Y:S05]  /*b340*/  @!P0 NANOSLEEP.SYNCS 0x989680 ;  /* 0x009896800000895d */ /* 0x002fea0003900000 */
[----:B------:R-:W1:Y:S02]  /*b350*/  @!P0 SYNCS.PHASECHK.TRANS64 P0, [R8+URZ], R5 ;  /* 0x00000005080085a7 */ /* 0x000e64000800007f */
[----:B-1----:R-:W-:Y:S05]  /*b360*/  @!P0 BRA `(.L_x_258) ;  /* 0xfffffffc00f08947 */ /* 0x002fea000383ffff */
[----:B------:R-:W-:Y:S05]  /*b370*/  BRA `(.L_x_285) ;  /* 0xfffffff4007c7947 */ /* 0x000fea000383ffff */
.L_x_259:
[----:B0-----:R0:W1:Y:S02]  /*b380*/  SYNCS.PHASECHK.TRANS64.TRYWAIT P0, [R9+URZ], R4 ;  /* 0x00000004090075a7 */ /* 0x001064000800017f */
[----:B-1----:R-:W-:Y:S05]  /*b390*/  @!P0 NANOSLEEP.SYNCS 0x989680 ;  /* 0x009896800000895d */ /* 0x002fea0003900000 */
[----:B------:R-:W1:Y:S02]  /*b3a0*/  @!P0 SYNCS.PHASECHK.TRANS64 P0, [R9+URZ], R4 ;  /* 0x00000004090085a7 */ /* 0x000e64000800007f */
[----:B-1----:R-:W-:Y:S05]  /*b3b0*/  @!P0 BRA `(.L_x_259) ;  /* 0xfffffffc00f08947 */ /* 0x002fea000383ffff */
[----:B------:R-:W-:Y:S05]  /*b3c0*/  BRA `(.L_x_286) ;  /* 0xfffffff4008c7947 */ /* 0x000fea000383ffff */
.L_x_260:
[----:B0-----:R0:W1:Y:S02]  /*b3d0*/  SYNCS.PHASECHK.TRANS64.TRYWAIT P0, [R8+URZ], R5 ;  /* 0x00000005080075a7 */ /* 0x001064000800017f */
[----:B-1----:R-:W-:Y:S05]  /*b3e0*/  @!P0 NANOSLEEP.SYNCS 0x989680 ;  /* 0x009896800000895d */ /* 0x002fea0003900000 */
[----:B------:R-:W1:Y:S02]  /*b3f0*/  @!P0 SYNCS.PHASECHK.TRANS64 P0, [R8+URZ], R5 ;  /* 0x00000005080085a7 */ /* 0x000e64000800007f */
[----:B-1----:R-:W-:Y:S05]  /*b400*/  @!P0 BRA `(.L_x_260) ;  /* 0xfffffffc00f08947 */ /* 0x002fea000383ffff */
[----:B------:R-:W-:Y:S05]  /*b410*/  BRA `(.L_x_287) ;  /* 0xfffffff4009c7947 */ /* 0x000fea000383ffff */
.L_x_261:
[----:B0-----:R0:W1:Y:S02]  /*b420*/  SYNCS.PHASECHK.TRANS64.TRYWAIT P0, [R9+URZ], R4 ;  /* 0x00000004090075a7 */ /* 0x001064000800017f */
[----:B-1----:R-:W-:Y:S05]  /*b430*/  @!P0 NANOSLEEP.SYNCS 0x989680 ;  /* 0x009896800000895d */ /* 0x002fea0003900000 */
[----:B------:R-:W1:Y:S02]  /*b440*/  @!P0 SYNCS.PHASECHK.TRANS64 P0, [R9+URZ], R4 ;  /* 0x00000004090085a7 */ /* 0x000e64000800007f */
[----:B-1----:R-:W-:Y:S05]  /*b450*/  @!P0 BRA `(.L_x_261) ;  /* 0xfffffffc00f08947 */ /* 0x002fea000383ffff */
[----:B------:R-:W-:Y:S05]  /*b460*/  BRA `(.L_x_288) ;  /* 0xfffffff400ac7947 */ /* 0x000fea000383ffff */
.L_x_262:
[----:B0-----:R0:W1:Y:S02]  /*b470*/  SYNCS.PHASECHK.TRANS64.TRYWAIT P0, [R8+URZ], R5 ;  /* 0x00000005080075a7 */ /* 0x001064000800017f */
[----:B-1----:R-:W-:Y:S05]  /*b480*/  @!P0 NANOSLEEP.SYNCS 0x989680 ;  /* 0x009896800000895d */ /* 0x002fea0003900000 */
[----:B------:R-:W1:Y:S02]  /*b490*/  @!P0 SYNCS.PHASECHK.TRANS64 P0, [R8+URZ], R5 ;  /* 0x00000005080085a7 */ /* 0x000e64000800007f */
[----:B-1----:R-:W-:Y:S05]  /*b4a0*/  @!P0 BRA `(.L_x_262) ;  /* 0xfffffffc00f08947 */ /* 0x002fea000383ffff */
[----:B------:R-:W-:Y:S05]  /*b4b0*/  BRA `(.L_x_289) ;  /* 0xfffffff400bc7947 */ /* 0x000fea000383ffff */
.L_x_263:
[----:B0-----:R0:W1:Y:S02]  /*b4c0*/  SYNCS.PHASECHK.TRANS64.TRYWAIT P0, [R9+URZ], R4 ;  /* 0x00000004090075a7 */ /* 0x001064000800017f */
[----:B-1----:R-:W-:Y:S05]  /*b4d0*/  @!P0 NANOSLEEP.SYNCS 0x989680 ;  /* 0x009896800000895d */ /* 0x002fea0003900000 */
[----:B------:R-:W1:Y:S02]  /*b4e0*/  @!P0 SYNCS.PHASECHK.TRANS64 P0, [R9+URZ], R4 ;  /* 0x00000004090085a7 */ /* 0x000e64000800007f */
[----:B-1----:R-:W-:Y:S05]  /*b4f0*/  @!P0 BRA `(.L_x_263) ;  /* 0xfffffffc00f08947 */ /* 0x002fea000383ffff */
[----:B------:R-:W-:Y:S05]  /*b500*/  BRA `(.L_x_290) ;  /* 0xfffffff400cc7947 */ /* 0x000fea000383ffff */
.L_x_264:
[----:B0-----:R0:W1:Y:S02]  /*b510*/  SYNCS.PHASECHK.TRANS64.TRYWAIT P0, [R8+URZ], R5 ;  /* 0x00000005080075a7 */ /* 0x001064000800017f */
[----:B-1----:R-:W-:Y:S05]  /*b520*/  @!P0 NANOSLEEP.SYNCS 0x989680 ;  /* 0x009896800000895d */ /* 0x002fea0003900000 */
[----:B------:R-:W1:Y:S02]  /*b530*/  @!P0 SYNCS.PHASECHK.TRANS64 P0, [R8+URZ], R5 ;  /* 0x00000005080085a7 */ /* 0x000e64000800007f */
[----:B-1----:R-:W-:Y:S05]  /*b540*/  @!P0 BRA `(.L_x_264) ;  /* 0xfffffffc00f08947 */ /* 0x002fea000383ffff */
[----:B------:R-:W-:Y:S05]  /*b550*/  BRA `(.L_x_291) ;  /* 0xfffffff400dc7947 */ /* 0x000fea000383ffff */
.L_x_265:
[----:B-1----:R1:W2:Y:S02]  /*b560*/  SYNCS.PHASECHK.TRANS64.TRYWAIT P0, [R11+URZ], R6 ;  /* 0x000000060b0075a7 */ /* 0x0022a4000800017f */
[----:B--2---:R-:W-:Y:S05]  /*b570*/  @!P0 NANOSLEEP.SYNCS 0x989680 ;  /* 0x009896800000895d */ /* 0x004fea0003900000 */
[----:B------:R-:W2:Y:S02]  /*b580*/  @!P0 SYNCS.PHASECHK.TRANS64 P0, [R11+URZ], R6 ;  /* 0x000000060b0085a7 */ /* 0x000ea4000800007f */
[----:B--2---:R-:W-:Y:S05]  /*b590*/  @!P0 BRA `(.L_x_265) ;  /* 0xfffffffc00f08947 */ /* 0x004fea000383ffff */
[----:B------:R-:W-:Y:S05]  /*b5a0*/  BRA `(.L_x_292) ;  /* 0xfffffff400e47947 */ /* 0x000fea000383ffff */
.L_x_293:
[----:B------:R-:W-:-:S00]  /*b5b0*/  BRA `(.L_x_293) ;  /* 0xfffffffc00fc7947 */ /* 0x000fc0000383ffff */
[----:B------:R-:W-:-:S00]  /*b5c0*/  NOP ;  /* 0x0000000000007918 */ /* 0x000fc00000000000 */
        /* <DEDUP_REMOVED lines=11> */
.L_x_294:


//--------------------- .nv.global.init           --------------------------
	.section	.nv.global.init,"aw",@progbits
.nv.global.init:
	.type		$str$22,@object
	.size		$str$22,($str$23 - $str$22)
$str$22:
        /*0000*/ 	.byte	0x6b, 0x5f, 0x74, 0x69, 0x6c, 0x65, 0x5f, 0x63, 0x6f, 0x75, 0x6e, 0x74, 0x20, 0x3e, 0x3d, 0x20
        /*0010*/ 	.byte	0x31, 0x00
	.type		$str$23,@object
	.size		$str$23,(__unnamed_1 - $str$23)
$str$23:
        /*0012*/ 	.byte	0x2f, 0x74, 0x6d, 0x70, 0x2f, 0x63, 0x75, 0x74, 0x6c, 0x61, 0x73, 0x73, 0x5f, 0x73, 0x77, 0x65
        /*0022*/ 	.byte	0x65, 0x70, 0x5f, 0x73, 0x72, 0x63, 0x2f, 0x69, 0x6e, 0x63, 0x6c, 0x75, 0x64, 0x65, 0x2f, 0x63
        /*0032*/ 	.byte	0x75, 0x74, 0x6c, 0x61, 0x73, 0x73, 0x2f, 0x67, 0x65, 0x6d, 0x6d, 0x2f, 0x63, 0x6f, 0x6c, 0x6c
        /*0042*/ 	.byte	0x65, 0x63, 0x74, 0x69, 0x76, 0x65, 0x2f, 0x73, 0x6d, 0x39, 0x30, 0x5f, 0x6d, 0x6d, 0x61, 0x5f
        /*0052*/ 	.byte	0x74, 0x6d, 0x61, 0x5f, 0x67, 0x6d, 0x6d, 0x61, 0x5f, 0x73, 0x73, 0x5f, 0x77, 0x61, 0x72, 0x70
        /*0062*/ 	.byte	0x73, 0x70, 0x65, 0x63, 0x69, 0x61, 0x6c, 0x69, 0x7a, 0x65, 0x64, 0x2e, 0x68, 0x70, 0x70, 0x00
	.type		__unnamed_1,@object
	.size		__unnamed_1,(.L_0 - __unnamed_1)
__unnamed_1:
        /*0072*/ 	.byte	0x76, 0x6f, 0x69, 0x64, 0x20, 0x63, 0x75, 0x74, 0x6c, 0x61, 0x73, 0x73, 0x3a, 0x3a, 0x67, 0x65
        /* <DEDUP_REMOVED lines=180> */
        /*0bc2*/ 	.byte	0x69, 0x74, 0x79, 0x5d, 0x00
.L_0:


//--------------------- .nv.shared._ZN7cutlass13device_kernelINS_4gemm6kernel13GemmUniversalIN4cute5tupleIJiiiiEEENS1_10collective13CollectiveMmaINS1_34MainloopSm90TmaGmmaWarpSpecializedILi20ENS5_IJNS4_1CILi2EEENSA_ILi1EEESC_EEENS1_35KernelTmaWarpSpecializedCooperativeEEENS5_IJNSA_ILi256EEENSA_ILi96EEENSA_ILi16EEEEEENS_6half_tENS5_IJlSC_lEEESK_SL_NS4_8TiledMMAINS4_8MMA_AtomIJNS4_4SM904GMMA25MMA_64x96x16_F32F16F16_SSILNSP_5MajorE0ELSR_0ELNSP_7ScaleInE1ELSS_1EEEEEENS4_6LayoutISD_NS5_IJSC_NSA_ILi0EEESW_EEEEENS5_IJNS4_10UnderscoreESZ_SZ_EEEEENS4_13SM90_TMA_LOADENS4_14ComposedLayoutINS4_7SwizzleILi1ELi4ELi3EEENS4_18smem_ptr_flag_bitsILi16EEENSV_INS5_IJNSA_ILi8EEESI_EEENS5_IJSI_SC_EEEEEEEvNS4_8identityENS4_23SM90_TMA_LOAD_MULTICASTES1C_vS1D_EENS_8epilogue10collective6detail29Sm90TmaWarpSpecializedAdapterINS1H_15DefaultEpilogueISK_SL_SL_NS1G_6thread17LinearCombinationISK_Li1EffLNS1L_9ScaleType4KindE0ELNS_15FloatRoundStyleE2ESK_EENS1_15EpilogueDefaultEEEEEvvEEEEvNT_6ParamsE --------------------------
	.section	.nv.shared._ZN7cutlass13device_kernelINS_4gemm6kernel13GemmUniversalIN4cute5tupleIJiiiiEEENS1_10collective13CollectiveMmaINS1_34MainloopSm90TmaGmmaWarpSpecializedILi20ENS5_IJNS4_1CILi2EEENSA_ILi1EEESC_EEENS1_35KernelTmaWarpSpecializedCooperativeEEENS5_IJNSA_ILi256EEENSA_ILi96EEENSA_ILi16EEEEEENS_6half_tENS5_IJlSC_lEEESK_SL_NS4_8TiledMMAINS4_8MMA_AtomIJNS4_4SM904GMMA25MMA_64x96x16_F32F16F16_SSILNSP_5MajorE0ELSR_0ELNSP_7ScaleInE1ELSS_1EEEEEENS4_6LayoutISD_NS5_IJSC_NSA_ILi0EEESW_EEEEENS5_IJNS4_10UnderscoreESZ_SZ_EEEEENS4_13SM90_TMA_LOADENS4_14ComposedLayoutINS4_7SwizzleILi1ELi4ELi3EEENS4_18smem_ptr_flag_bitsILi16EEENSV_INS5_IJNSA_ILi8EEESI_EEENS5_IJSI_SC_EEEEEEEvNS4_8identityENS4_23SM90_TMA_LOAD_MULTICASTES1C_vS1D_EENS_8epilogue10collective6detail29Sm90TmaWarpSpecializedAdapterINS1H_15DefaultEpilogueISK_SL_SL_NS1G_6thread17LinearCombinationISK_Li1EffLNS1L_9ScaleType4KindE0ELNS_15FloatRoundStyleE2ESK_EENS1_15EpilogueDefaultEEEEEvvEEEEvNT_6ParamsE,"aw",@nobits
	.sectionflags	@""
	.align	16
	.zero		1024


//--------------------- .nv.shared.reserved.0     --------------------------
	.section	.nv.shared.reserved.0,"aw",@nobits
	.weak		__nv_reservedSMEM_offset_0_alias
	.size		__nv_reservedSMEM_offset_0_alias, 0, 0
	.other		__nv_reservedSMEM_offset_0_alias,@"STO_CUDA_RESERVED_SHARED STV_DEFAULT"
__nv_reservedSMEM_offset_0_alias:
	.zero		0


//--------------------- .nv.global                --------------------------
	.section	.nv.global,"aw",@nobits
.nv.global:
	.type		_ZN39_INTERNAL_ed0ed5e3_4_k_cu_6563b27d_66364cute1_E,@object
	.size		_ZN39_INTERNAL_ed0ed5e3_4_k_cu_6563b27d_66364cute1_E,(_ZN39_INTERNAL_ed0ed5e3_4_k_cu_6563b27d_66364cuda3std3__45__cpo6cbeginE - _ZN39_INTERNAL_ed0ed5e3_4_k_cu_6563b27d_66364cute1_E)
_ZN39_INTERNAL_ed0ed5e3_4_k_cu_6563b27d_66364cute1_E:
	.zero		1
	.type		_ZN39_INTERNAL_ed0ed5e3_4_k_cu_6563b27d_66364cuda3std3__45__cpo6cbeginE,@object
	.size		_ZN39_INTERNAL_ed0ed5e3_4_k_cu_6563b27d_66364cuda3std3__45__cpo6cbeginE,(_ZN39_INTERNAL_ed0ed5e3_4_k_cu_6563b27d_66364cuda3std3__48in_placeE - _ZN39_INTERNAL_ed0ed5e3_4_k_cu_6563b27d_66364cuda3std3__45__cpo6cbeginE)
_ZN39_INTERNAL_ed0ed5e3_4_k_cu_6563b27d_66364cuda3std3__45__cpo6cbeginE:
	.zero		1
	.type		_ZN39_INTERNAL_ed0ed5e3_4_k_cu_6563b27d_66364cuda3std3__48in_placeE,@object
	.size		_ZN39_INTERNAL_ed0ed5e3_4_k_cu_6563b27d_66364cuda3std3__48in_placeE,(_ZN39_INTERNAL_ed0ed5e3_4_k_cu_6563b27d_66364cuda3std6ranges3__45__cpo9iter_moveE - _ZN39_INTERNAL_ed0ed5e3_4_k_cu_6563b27d_66364cuda3std3__48in_placeE)
_ZN39_INTERNAL_ed0ed5e3_4_k_cu_6563b27d_66364cuda3std3__48in_placeE:
	.zero		1
	.type		_ZN39_INTERNAL_ed0ed5e3_4_k_cu_6563b27d_66364cuda3std6ranges3__45__cpo9iter_moveE,@object
	.size		_ZN39_INTERNAL_ed0ed5e3_4_k_cu_6563b27d_66364cuda3std6ranges3__45__cpo9iter_moveE,(_ZN39_INTERNAL_ed0ed5e3_4_k_cu_6563b27d_66364cuda3std3__45__cpo5beginE - _ZN39_INTERNAL_ed0ed5e3_4_k_cu_6563b27d_66364cuda3std6ranges3__45__cpo9iter_moveE)
_ZN39_INTERNAL_ed0ed5e3_4_k_cu_6563b27d_66364cuda3std6ranges3__45__cpo9iter_moveE:
	.zero		1
	.type		_ZN39_INTERNAL_ed0ed5e3_4_k_cu_6563b27d_66364cuda3std3__45__cpo5beginE,@object
	.size		_ZN39_INTERNAL_ed0ed5e3_4_k_cu_6563b27d_66364cuda3std3__45__cpo5beginE,(_ZN39_INTERNAL_ed0ed5e3_4_k_cu_6563b27d_66364cuda3std3__441_GLOBAL__N__ed0ed5e3_4_k_cu_6563b27d_66366ignoreE - _ZN39_INTERNAL_ed0ed5e3_4_k_cu_6563b27d_66364cuda3std3__45__cpo5beginE)
_ZN39_INTERNAL_ed0ed5e3_4_k_cu_6563b27d_66364cuda3std3__45__cpo5beginE:
	.zero		1
	.type		_ZN39_INTERNAL_ed0ed5e3_4_k_cu_6563b27d_66364cuda3std3__441_GLOBAL__N__ed0ed5e3_4_k_cu_6563b27d_66366ignoreE,@object
	.size		_ZN39_INTERNAL_ed0ed5e3_4_k_cu_6563b27d_66364cuda3std3__441_GLOBAL__N__ed0ed5e3_4_k_cu_6563b27d_66366ignoreE,(_ZN39_INTERNAL_ed0ed5e3_4_k_cu_6563b27d_66364cute7productE - _ZN39_INTERNAL_ed0ed5e3_4_k_cu_6563b27d_66364cuda3std3__441_GLOBAL__N__ed0ed5e3_4_k_cu_6563b27d_66366ignoreE)
_ZN39_INTERNAL_ed0ed5e3_4_k_cu_6563b27d_66364cuda3std3__441_GLOBAL__N__ed0ed5e3_4_k_cu_6563b27d_66366ignoreE:
	.zero		1
	.type		_ZN39_INTERNAL_ed0ed5e3_4_k_cu_6563b27d_66364cute7productE,@object
	.size		_ZN39_INTERNAL_ed0ed5e3_4_k_cu_6563b27d_66364cute7productE,(_ZN39_INTERNAL_ed0ed5e3_4_k_cu_6563b27d_66364cuda3std3__45__cpo3endE - _ZN39_INTERNAL_ed0ed5e3_4_k_cu_6563b27d_66364cute7productE)
_ZN39_INTERNAL_ed0ed5e3_4_k_cu_6563b27d_66364cute7productE:
	.zero		1
	.type		_ZN39_INTERNAL_ed0ed5e3_4_k_cu_6563b27d_66364cuda3std3__45__cpo3endE,@object
	.size		_ZN39_INTERNAL_ed0ed5e3_4_k_cu_6563b27d_66364cuda3std3__45__cpo3endE,(_ZN39_INTERNAL_ed0ed5e3_4_k_cu_6563b27d_66364cuda3std3__419piecewise_constructE - _ZN39_INTERNAL_ed0ed5e3_4_k_cu_6563b27d_66364cuda3std3__45__cpo3endE)
_ZN39_INTERNAL_ed0ed5e3_4_k_cu_6563b27d_66364cuda3std3__45__cpo3endE:
	.zero		1
	.type		_ZN39_INTERNAL_ed0ed5e3_4_k_cu_6563b27d_66364cuda3std3__419piecewise_constructE,@object
	.size		_ZN39_INTERNAL_ed0ed5e3_4_k_cu_6563b27d_66364cuda3std3__419piecewise_constructE,(_ZN39_INTERNAL_ed0ed5e3_4_k_cu_6563b27d_66364cuda3std3__45__cpo4cendE - _ZN39_INTERNAL_ed0ed5e3_4_k_cu_6563b27d_66364cuda3std3__419piecewise_constructE)
_ZN39_INTERNAL_ed0ed5e3_4_k_cu_6563b27d_66364cuda3std3__419piecewise_constructE:
	.zero		1
	.type		_ZN39_INTERNAL_ed0ed5e3_4_k_cu_6563b27d_66364cuda3std3__45__cpo4cendE,@object
	.size		_ZN39_INTERNAL_ed0ed5e3_4_k_cu_6563b27d_66364cuda3std3__45__cpo4cendE,(_ZN39_INTERNAL_ed0ed5e3_4_k_cu_6563b27d_66364cuda3std6ranges3__45__cpo4swapE - _ZN39_INTERNAL_ed0ed5e3_4_k_cu_6563b27d_66364cuda3std3__45__cpo4cendE)
_ZN39_INTERNAL_ed0ed5e3_4_k_cu_6563b27d_66364cuda3std3__45__cpo4cendE:
	.zero		1
	.type		_ZN39_INTERNAL_ed0ed5e3_4_k_cu_6563b27d_66364cuda3std6ranges3__45__cpo4swapE,@object
	.size		_ZN39_INTERNAL_ed0ed5e3_4_k_cu_6563b27d_66364cuda3std6ranges3__45__cpo4swapE,(.L_8 - _ZN39_INTERNAL_ed0ed5e3_4_k_cu_6563b27d_66364cuda3std6ranges3__45__cpo4swapE)
_ZN39_INTERNAL_ed0ed5e3_4_k_cu_6563b27d_66364cuda3std6ranges3__45__cpo4swapE:
	.zero		1
.L_8:


//--------------------- .nv.constant0._ZN7cutlass13device_kernelINS_4gemm6kernel13GemmUniversalIN4cute5tupleIJiiiiEEENS1_10collective13CollectiveMmaINS1_34MainloopSm90TmaGmmaWarpSpecializedILi20ENS5_IJNS4_1CILi2EEENSA_ILi1EEESC_EEENS1_35KernelTmaWarpSpecializedCooperativeEEENS5_IJNSA_ILi256EEENSA_ILi96EEENSA_ILi16EEEEEENS_6half_tENS5_IJlSC_lEEESK_SL_NS4_8TiledMMAINS4_8MMA_AtomIJNS4_4SM904GMMA25MMA_64x96x16_F32F16F16_SSILNSP_5MajorE0ELSR_0ELNSP_7ScaleInE1ELSS_1EEEEEENS4_6LayoutISD_NS5_IJSC_NSA_ILi0EEESW_EEEEENS5_IJNS4_10UnderscoreESZ_SZ_EEEEENS4_13SM90_TMA_LOADENS4_14ComposedLayoutINS4_7SwizzleILi1ELi4ELi3EEENS4_18smem_ptr_flag_bitsILi16EEENSV_INS5_IJNSA_ILi8EEESI_EEENS5_IJSI_SC_EEEEEEEvNS4_8identityENS4_23SM90_TMA_LOAD_MULTICASTES1C_vS1D_EENS_8epilogue10collective6detail29Sm90TmaWarpSpecializedAdapterINS1H_15DefaultEpilogueISK_SL_SL_NS1G_6thread17LinearCombinationISK_Li1EffLNS1L_9ScaleType4KindE0ELNS_15FloatRoundStyleE2ESK_EENS1_15EpilogueDefaultEEEEEvvEEEEvNT_6ParamsE --------------------------
	.section	.nv.constant0._ZN7cutlass13device_kernelINS_4gemm6kernel13GemmUniversalIN4cute5tupleIJiiiiEEENS1_10collective13CollectiveMmaINS1_34MainloopSm90TmaGmmaWarpSpecializedILi20ENS5_IJNS4_1CILi2EEENSA_ILi1EEESC_EEENS1_35KernelTmaWarpSpecializedCooperativeEEENS5_IJNSA_ILi256EEENSA_ILi96EEENSA_ILi16EEEEEENS_6half_tENS5_IJlSC_lEEESK_SL_NS4_8TiledMMAINS4_8MMA_AtomIJNS4_4SM904GMMA25MMA_64x96x16_F32F16F16_SSILNSP_5MajorE0ELSR_0ELNSP_7ScaleInE1ELSS_1EEEEEENS4_6LayoutISD_NS5_IJSC_NSA_ILi0EEESW_EEEEENS5_IJNS4_10UnderscoreESZ_SZ_EEEEENS4_13SM90_TMA_LOADENS4_14ComposedLayoutINS4_7SwizzleILi1ELi4ELi3EEENS4_18smem_ptr_flag_bitsILi16EEENSV_INS5_IJNSA_ILi8EEESI_EEENS5_IJSI_SC_EEEEEEEvNS4_8identityENS4_23SM90_TMA_LOAD_MULTICASTES1C_vS1D_EENS_8epilogue10collective6detail29Sm90TmaWarpSpecializedAdapterINS1H_15DefaultEpilogueISK_SL_SL_NS1G_6thread17LinearCombinationISK_Li1EffLNS1L_9ScaleType4KindE0ELNS_15FloatRoundStyleE2ESK_EENS1_15EpilogueDefaultEEEEEvvEEEEvNT_6ParamsE,"a",@progbits
	.sectionflags	@""
	.align	4
.nv.constant0._ZN7cutlass13device_kernelINS_4gemm6kernel13GemmUniversalIN4cute5tupleIJiiiiEEENS1_10collective13CollectiveMmaINS1_34MainloopSm90TmaGmmaWarpSpecializedILi20ENS5_IJNS4_1CILi2EEENSA_ILi1EEESC_EEENS1_35KernelTmaWarpSpecializedCooperativeEEENS5_IJNSA_ILi256EEENSA_ILi96EEENSA_ILi16EEEEEENS_6half_tENS5_IJlSC_lEEESK_SL_NS4_8TiledMMAINS4_8MMA_AtomIJNS4_4SM904GMMA25MMA_64x96x16_F32F16F16_SSILNSP_5MajorE0ELSR_0ELNSP_7ScaleInE1ELSS_1EEEEEENS4_6LayoutISD_NS5_IJSC_NSA_ILi0EEESW_EEEEENS5_IJNS4_10UnderscoreESZ_SZ_EEEEENS4_13SM90_TMA_LOADENS4_14ComposedLayoutINS4_7SwizzleILi1ELi4ELi3EEENS4_18smem_ptr_flag_bitsILi16EEENSV_INS5_IJNSA_ILi8EEESI_EEENS5_IJSI_SC_EEEEEEEvNS4_8identityENS4_23SM90_TMA_LOAD_MULTICASTES1C_vS1D_EENS_8epilogue10collective6detail29Sm90TmaWarpSpecializedAdapterINS1H_15DefaultEpilogueISK_SL_SL_NS1G_6thread17LinearCombinationISK_Li1EffLNS1L_9ScaleType4KindE0ELNS_15FloatRoundStyleE2ESK_EENS1_15EpilogueDefaultEEEEEvvEEEEvNT_6ParamsE:
	.zero		1664


//--------------------- SYMBOLS --------------------------

	.type		.nv.reservedSmem.offset0,@object
	.size		.nv.reservedSmem.offset0,0x4
	.type		__assertfail,@function
